//
// Generated by NVIDIA NVVM Compiler
//
// Compiler Build ID: CL-36424714
// Cuda compilation tools, release 13.0, V13.0.88
// Based on NVVM 20.0.0
//

.version 9.0
.target sm_100
.address_size 64

	// .globl	_Z28block_match_mse_async_kernelIfEvPKT_S2_iiPS0_

.visible .entry _Z28block_match_mse_async_kernelIfEvPKT_S2_iiPS0_(
	.param .u64 .ptr .align 1 _Z28block_match_mse_async_kernelIfEvPKT_S2_iiPS0__param_0,
	.param .u64 .ptr .align 1 _Z28block_match_mse_async_kernelIfEvPKT_S2_iiPS0__param_1,
	.param .u32 _Z28block_match_mse_async_kernelIfEvPKT_S2_iiPS0__param_2,
	.param .u32 _Z28block_match_mse_async_kernelIfEvPKT_S2_iiPS0__param_3,
	.param .u64 .ptr .align 1 _Z28block_match_mse_async_kernelIfEvPKT_S2_iiPS0__param_4
)
{
	.reg .pred 	%p<10>;
	.reg .b32 	%r<30>;
	.reg .b32 	%f<85>;
	.reg .b64 	%rd<46>;

	ld.param.u64 	%rd12, [_Z28block_match_mse_async_kernelIfEvPKT_S2_iiPS0__param_0];
	ld.param.u64 	%rd13, [_Z28block_match_mse_async_kernelIfEvPKT_S2_iiPS0__param_1];
	ld.param.u32 	%r14, [_Z28block_match_mse_async_kernelIfEvPKT_S2_iiPS0__param_2];
	ld.param.u32 	%r13, [_Z28block_match_mse_async_kernelIfEvPKT_S2_iiPS0__param_3];
	ld.param.u64 	%rd11, [_Z28block_match_mse_async_kernelIfEvPKT_S2_iiPS0__param_4];
	cvta.to.global.u64 	%rd1, %rd13;
	cvta.to.global.u64 	%rd2, %rd12;
	mov.u32 	%r15, %tid.x;
	mov.u32 	%r16, %ntid.x;
	mov.u32 	%r17, %ctaid.x;
	mad.lo.s32 	%r1, %r16, %r17, %r15;
	div.s32 	%r18, %r1, %r14;
	mul.lo.s32 	%r19, %r18, %r14;
	sub.s32 	%r20, %r1, %r19;
	mul.lo.s32 	%r21, %r18, %r13;
	cvt.s64.s32 	%rd3, %r21;
	mul.lo.s32 	%r22, %r21, %r14;
	cvt.s64.s32 	%rd14, %r22;
	mul.lo.s32 	%r23, %r20, %r13;
	cvt.s64.s32 	%rd15, %r23;
	add.s64 	%rd4, %rd14, %rd15;
	setp.lt.s32 	%p1, %r13, 1;
	mov.f32 	%f84, 0f00000000;
	@%p1 bra 	$L__BB0_12;
	and.b32  	%r2, %r13, 7;
	setp.lt.u32 	%p2, %r13, 8;
	mov.f32 	%f84, 0f00000000;
	mov.b32 	%r28, 0;
	@%p2 bra 	$L__BB0_4;
	and.b32  	%r28, %r13, 2147483640;
	neg.s32 	%r26, %r28;
	shl.b64 	%rd16, %rd3, 2;
	add.s64 	%rd17, %rd16, %rd2;
	add.s64 	%rd45, %rd17, 16;
	shl.b64 	%rd18, %rd4, 2;
	add.s64 	%rd19, %rd18, %rd1;
	add.s64 	%rd44, %rd19, 16;
	mov.f32 	%f84, 0f00000000;
$L__BB0_3:
	.pragma "nounroll";
	ld.global.f32 	%f17, [%rd45+-16];
	ld.global.f32 	%f18, [%rd44+-16];
	sub.f32 	%f19, %f17, %f18;
	fma.rn.f32 	%f20, %f19, %f19, %f84;
	ld.global.f32 	%f21, [%rd45+-12];
	ld.global.f32 	%f22, [%rd44+-12];
	sub.f32 	%f23, %f21, %f22;
	fma.rn.f32 	%f24, %f23, %f23, %f20;
	ld.global.f32 	%f25, [%rd45+-8];
	ld.global.f32 	%f26, [%rd44+-8];
	sub.f32 	%f27, %f25, %f26;
	fma.rn.f32 	%f28, %f27, %f27, %f24;
	ld.global.f32 	%f29, [%rd45+-4];
	ld.global.f32 	%f30, [%rd44+-4];
	sub.f32 	%f31, %f29, %f30;
	fma.rn.f32 	%f32, %f31, %f31, %f28;
	ld.global.f32 	%f33, [%rd45];
	ld.global.f32 	%f34, [%rd44];
	sub.f32 	%f35, %f33, %f34;
	fma.rn.f32 	%f36, %f35, %f35, %f32;
	ld.global.f32 	%f37, [%rd45+4];
	ld.global.f32 	%f38, [%rd44+4];
	sub.f32 	%f39, %f37, %f38;
	fma.rn.f32 	%f40, %f39, %f39, %f36;
	ld.global.f32 	%f41, [%rd45+8];
	ld.global.f32 	%f42, [%rd44+8];
	sub.f32 	%f43, %f41, %f42;
	fma.rn.f32 	%f44, %f43, %f43, %f40;
	ld.global.f32 	%f45, [%rd45+12];
	ld.global.f32 	%f46, [%rd44+12];
	sub.f32 	%f47, %f45, %f46;
	fma.rn.f32 	%f84, %f47, %f47, %f44;
	add.s32 	%r26, %r26, 8;
	add.s64 	%rd45, %rd45, 32;
	add.s64 	%rd44, %rd44, 32;
	setp.ne.s32 	%p3, %r26, 0;
	@%p3 bra 	$L__BB0_3;
$L__BB0_4:
	setp.eq.s32 	%p4, %r2, 0;
	@%p4 bra 	$L__BB0_12;
	and.b32  	%r8, %r13, 3;
	setp.lt.u32 	%p5, %r2, 4;
	@%p5 bra 	$L__BB0_7;
	cvt.u64.u32 	%rd20, %r28;
	add.s64 	%rd21, %rd20, %rd3;
	shl.b64 	%rd22, %rd21, 2;
	add.s64 	%rd23, %rd2, %rd22;
	ld.global.f32 	%f49, [%rd23];
	add.s64 	%rd24, %rd4, %rd20;
	shl.b64 	%rd25, %rd24, 2;
	add.s64 	%rd26, %rd1, %rd25;
	ld.global.f32 	%f50, [%rd26];
	sub.f32 	%f51, %f49, %f50;
	fma.rn.f32 	%f52, %f51, %f51, %f84;
	ld.global.f32 	%f53, [%rd23+4];
	ld.global.f32 	%f54, [%rd26+4];
	sub.f32 	%f55, %f53, %f54;
	fma.rn.f32 	%f56, %f55, %f55, %f52;
	ld.global.f32 	%f57, [%rd23+8];
	ld.global.f32 	%f58, [%rd26+8];
	sub.f32 	%f59, %f57, %f58;
	fma.rn.f32 	%f60, %f59, %f59, %f56;
	ld.global.f32 	%f61, [%rd23+12];
	ld.global.f32 	%f62, [%rd26+12];
	sub.f32 	%f63, %f61, %f62;
	fma.rn.f32 	%f84, %f63, %f63, %f60;
	add.s32 	%r28, %r28, 4;
$L__BB0_7:
	setp.eq.s32 	%p6, %r8, 0;
	@%p6 bra 	$L__BB0_12;
	setp.eq.s32 	%p7, %r8, 1;
	@%p7 bra 	$L__BB0_10;
	cvt.u64.u32 	%rd27, %r28;
	add.s64 	%rd28, %rd27, %rd3;
	shl.b64 	%rd29, %rd28, 2;
	add.s64 	%rd30, %rd2, %rd29;
	ld.global.f32 	%f65, [%rd30];
	add.s64 	%rd31, %rd4, %rd27;
	shl.b64 	%rd32, %rd31, 2;
	add.s64 	%rd33, %rd1, %rd32;
	ld.global.f32 	%f66, [%rd33];
	sub.f32 	%f67, %f65, %f66;
	fma.rn.f32 	%f68, %f67, %f67, %f84;
	ld.global.f32 	%f69, [%rd30+4];
	ld.global.f32 	%f70, [%rd33+4];
	sub.f32 	%f71, %f69, %f70;
	fma.rn.f32 	%f84, %f71, %f71, %f68;
	add.s32 	%r28, %r28, 2;
$L__BB0_10:
	and.b32  	%r25, %r13, 1;
	setp.eq.b32 	%p8, %r25, 1;
	not.pred 	%p9, %p8;
	@%p9 bra 	$L__BB0_12;
	cvt.u64.u32 	%rd34, %r28;
	add.s64 	%rd35, %rd34, %rd3;
	shl.b64 	%rd36, %rd35, 2;
	add.s64 	%rd37, %rd2, %rd36;
	ld.global.f32 	%f72, [%rd37];
	add.s64 	%rd38, %rd4, %rd34;
	shl.b64 	%rd39, %rd38, 2;
	add.s64 	%rd40, %rd1, %rd39;
	ld.global.f32 	%f73, [%rd40];
	sub.f32 	%f74, %f72, %f73;
	fma.rn.f32 	%f84, %f74, %f74, %f84;
$L__BB0_12:
	cvta.to.global.u64 	%rd41, %rd11;
	cvt.rn.f32.s32 	%f75, %r13;
	div.rn.f32 	%f76, %f84, %f75;
	mul.wide.s32 	%rd42, %r1, 4;
	add.s64 	%rd43, %rd41, %rd42;
	st.global.f32 	[%rd43], %f76;
	ret;

}
	// .globl	_Z28block_match_mse_async_kernelIdEvPKT_S2_iiPS0_
.visible .entry _Z28block_match_mse_async_kernelIdEvPKT_S2_iiPS0_(
	.param .u64 .ptr .align 1 _Z28block_match_mse_async_kernelIdEvPKT_S2_iiPS0__param_0,
	.param .u64 .ptr .align 1 _Z28block_match_mse_async_kernelIdEvPKT_S2_iiPS0__param_1,
	.param .u32 _Z28block_match_mse_async_kernelIdEvPKT_S2_iiPS0__param_2,
	.param .u32 _Z28block_match_mse_async_kernelIdEvPKT_S2_iiPS0__param_3,
	.param .u64 .ptr .align 1 _Z28block_match_mse_async_kernelIdEvPKT_S2_iiPS0__param_4
)
{
	.reg .pred 	%p<10>;
	.reg .b32 	%r<30>;
	.reg .b64 	%rd<46>;
	.reg .b64 	%fd<85>;

	ld.param.u64 	%rd12, [_Z28block_match_mse_async_kernelIdEvPKT_S2_iiPS0__param_0];
	ld.param.u64 	%rd13, [_Z28block_match_mse_async_kernelIdEvPKT_S2_iiPS0__param_1];
	ld.param.u32 	%r14, [_Z28block_match_mse_async_kernelIdEvPKT_S2_iiPS0__param_2];
	ld.param.u32 	%r13, [_Z28block_match_mse_async_kernelIdEvPKT_S2_iiPS0__param_3];
	ld.param.u64 	%rd11, [_Z28block_match_mse_async_kernelIdEvPKT_S2_iiPS0__param_4];
	cvta.to.global.u64 	%rd1, %rd13;
	cvta.to.global.u64 	%rd2, %rd12;
	mov.u32 	%r15, %tid.x;
	mov.u32 	%r16, %ntid.x;
	mov.u32 	%r17, %ctaid.x;
	mad.lo.s32 	%r1, %r16, %r17, %r15;
	div.s32 	%r18, %r1, %r14;
	mul.lo.s32 	%r19, %r18, %r14;
	sub.s32 	%r20, %r1, %r19;
	mul.lo.s32 	%r21, %r18, %r13;
	cvt.s64.s32 	%rd3, %r21;
	mul.lo.s32 	%r22, %r21, %r14;
	cvt.s64.s32 	%rd14, %r22;
	mul.lo.s32 	%r23, %r20, %r13;
	cvt.s64.s32 	%rd15, %r23;
	add.s64 	%rd4, %rd14, %rd15;
	setp.lt.s32 	%p1, %r13, 1;
	mov.f64 	%fd84, 0d0000000000000000;
	@%p1 bra 	$L__BB1_12;
	and.b32  	%r2, %r13, 7;
	setp.lt.u32 	%p2, %r13, 8;
	mov.f64 	%fd84, 0d0000000000000000;
	mov.b32 	%r28, 0;
	@%p2 bra 	$L__BB1_4;
	and.b32  	%r28, %r13, 2147483640;
	neg.s32 	%r26, %r28;
	shl.b64 	%rd16, %rd3, 3;
	add.s64 	%rd17, %rd16, %rd2;
	add.s64 	%rd45, %rd17, 32;
	shl.b64 	%rd18, %rd4, 3;
	add.s64 	%rd19, %rd18, %rd1;
	add.s64 	%rd44, %rd19, 32;
	mov.f64 	%fd84, 0d0000000000000000;
$L__BB1_3:
	.pragma "nounroll";
	ld.global.f64 	%fd17, [%rd45+-32];
	ld.global.f64 	%fd18, [%rd44+-32];
	sub.f64 	%fd19, %fd17, %fd18;
	fma.rn.f64 	%fd20, %fd19, %fd19, %fd84;
	ld.global.f64 	%fd21, [%rd45+-24];
	ld.global.f64 	%fd22, [%rd44+-24];
	sub.f64 	%fd23, %fd21, %fd22;
	fma.rn.f64 	%fd24, %fd23, %fd23, %fd20;
	ld.global.f64 	%fd25, [%rd45+-16];
	ld.global.f64 	%fd26, [%rd44+-16];
	sub.f64 	%fd27, %fd25, %fd26;
	fma.rn.f64 	%fd28, %fd27, %fd27, %fd24;
	ld.global.f64 	%fd29, [%rd45+-8];
	ld.global.f64 	%fd30, [%rd44+-8];
	sub.f64 	%fd31, %fd29, %fd30;
	fma.rn.f64 	%fd32, %fd31, %fd31, %fd28;
	ld.global.f64 	%fd33, [%rd45];
	ld.global.f64 	%fd34, [%rd44];
	sub.f64 	%fd35, %fd33, %fd34;
	fma.rn.f64 	%fd36, %fd35, %fd35, %fd32;
	ld.global.f64 	%fd37, [%rd45+8];
	ld.global.f64 	%fd38, [%rd44+8];
	sub.f64 	%fd39, %fd37, %fd38;
	fma.rn.f64 	%fd40, %fd39, %fd39, %fd36;
	ld.global.f64 	%fd41, [%rd45+16];
	ld.global.f64 	%fd42, [%rd44+16];
	sub.f64 	%fd43, %fd41, %fd42;
	fma.rn.f64 	%fd44, %fd43, %fd43, %fd40;
	ld.global.f64 	%fd45, [%rd45+24];
	ld.global.f64 	%fd46, [%rd44+24];
	sub.f64 	%fd47, %fd45, %fd46;
	fma.rn.f64 	%fd84, %fd47, %fd47, %fd44;
	add.s32 	%r26, %r26, 8;
	add.s64 	%rd45, %rd45, 64;
	add.s64 	%rd44, %rd44, 64;
	setp.ne.s32 	%p3, %r26, 0;
	@%p3 bra 	$L__BB1_3;
$L__BB1_4:
	setp.eq.s32 	%p4, %r2, 0;
	@%p4 bra 	$L__BB1_12;
	and.b32  	%r8, %r13, 3;
	setp.lt.u32 	%p5, %r2, 4;
	@%p5 bra 	$L__BB1_7;
	cvt.u64.u32 	%rd20, %r28;
	add.s64 	%rd21, %rd20, %rd3;
	shl.b64 	%rd22, %rd21, 3;
	add.s64 	%rd23, %rd2, %rd22;
	ld.global.f64 	%fd49, [%rd23];
	add.s64 	%rd24, %rd4, %rd20;
	shl.b64 	%rd25, %rd24, 3;
	add.s64 	%rd26, %rd1, %rd25;
	ld.global.f64 	%fd50, [%rd26];
	sub.f64 	%fd51, %fd49, %fd50;
	fma.rn.f64 	%fd52, %fd51, %fd51, %fd84;
	ld.global.f64 	%fd53, [%rd23+8];
	ld.global.f64 	%fd54, [%rd26+8];
	sub.f64 	%fd55, %fd53, %fd54;
	fma.rn.f64 	%fd56, %fd55, %fd55, %fd52;
	ld.global.f64 	%fd57, [%rd23+16];
	ld.global.f64 	%fd58, [%rd26+16];
	sub.f64 	%fd59, %fd57, %fd58;
	fma.rn.f64 	%fd60, %fd59, %fd59, %fd56;
	ld.global.f64 	%fd61, [%rd23+24];
	ld.global.f64 	%fd62, [%rd26+24];
	sub.f64 	%fd63, %fd61, %fd62;
	fma.rn.f64 	%fd84, %fd63, %fd63, %fd60;
	add.s32 	%r28, %r28, 4;
$L__BB1_7:
	setp.eq.s32 	%p6, %r8, 0;
	@%p6 bra 	$L__BB1_12;
	setp.eq.s32 	%p7, %r8, 1;
	@%p7 bra 	$L__BB1_10;
	cvt.u64.u32 	%rd27, %r28;
	add.s64 	%rd28, %rd27, %rd3;
	shl.b64 	%rd29, %rd28, 3;
	add.s64 	%rd30, %rd2, %rd29;
	ld.global.f64 	%fd65, [%rd30];
	add.s64 	%rd31, %rd4, %rd27;
	shl.b64 	%rd32, %rd31, 3;
	add.s64 	%rd33, %rd1, %rd32;
	ld.global.f64 	%fd66, [%rd33];
	sub.f64 	%fd67, %fd65, %fd66;
	fma.rn.f64 	%fd68, %fd67, %fd67, %fd84;
	ld.global.f64 	%fd69, [%rd30+8];
	ld.global.f64 	%fd70, [%rd33+8];
	sub.f64 	%fd71, %fd69, %fd70;
	fma.rn.f64 	%fd84, %fd71, %fd71, %fd68;
	add.s32 	%r28, %r28, 2;
$L__BB1_10:
	and.b32  	%r25, %r13, 1;
	setp.eq.b32 	%p8, %r25, 1;
	not.pred 	%p9, %p8;
	@%p9 bra 	$L__BB1_12;
	cvt.u64.u32 	%rd34, %r28;
	add.s64 	%rd35, %rd34, %rd3;
	shl.b64 	%rd36, %rd35, 3;
	add.s64 	%rd37, %rd2, %rd36;
	ld.global.f64 	%fd72, [%rd37];
	add.s64 	%rd38, %rd4, %rd34;
	shl.b64 	%rd39, %rd38, 3;
	add.s64 	%rd40, %rd1, %rd39;
	ld.global.f64 	%fd73, [%rd40];
	sub.f64 	%fd74, %fd72, %fd73;
	fma.rn.f64 	%fd84, %fd74, %fd74, %fd84;
$L__BB1_12:
	cvta.to.global.u64 	%rd41, %rd11;
	cvt.rn.f64.s32 	%fd75, %r13;
	div.rn.f64 	%fd76, %fd84, %fd75;
	mul.wide.s32 	%rd42, %r1, 8;
	add.s64 	%rd43, %rd41, %rd42;
	st.global.f64 	[%rd43], %fd76;
	ret;

}
	// .globl	_Z28block_match_mse_async_kernelIfEvPKT_S2_iiPS0_i
.visible .entry _Z28block_match_mse_async_kernelIfEvPKT_S2_iiPS0_i(
	.param .u64 .ptr .align 1 _Z28block_match_mse_async_kernelIfEvPKT_S2_iiPS0_i_param_0,
	.param .u64 .ptr .align 1 _Z28block_match_mse_async_kernelIfEvPKT_S2_iiPS0_i_param_1,
	.param .u32 _Z28block_match_mse_async_kernelIfEvPKT_S2_iiPS0_i_param_2,
	.param .u32 _Z28block_match_mse_async_kernelIfEvPKT_S2_iiPS0_i_param_3,
	.param .u64 .ptr .align 1 _Z28block_match_mse_async_kernelIfEvPKT_S2_iiPS0_i_param_4,
	.param .u32 _Z28block_match_mse_async_kernelIfEvPKT_S2_iiPS0_i_param_5
)
{
	.reg .pred 	%p<11>;
	.reg .b32 	%r<31>;
	.reg .b32 	%f<85>;
	.reg .b64 	%rd<46>;

	ld.param.u64 	%rd12, [_Z28block_match_mse_async_kernelIfEvPKT_S2_iiPS0_i_param_0];
	ld.param.u64 	%rd13, [_Z28block_match_mse_async_kernelIfEvPKT_S2_iiPS0_i_param_1];
	ld.param.u32 	%r13, [_Z28block_match_mse_async_kernelIfEvPKT_S2_iiPS0_i_param_2];
	ld.param.u32 	%r14, [_Z28block_match_mse_async_kernelIfEvPKT_S2_iiPS0_i_param_3];
	ld.param.u64 	%rd11, [_Z28block_match_mse_async_kernelIfEvPKT_S2_iiPS0_i_param_4];
	ld.param.u32 	%r15, [_Z28block_match_mse_async_kernelIfEvPKT_S2_iiPS0_i_param_5];
	cvta.to.global.u64 	%rd1, %rd13;
	cvta.to.global.u64 	%rd2, %rd12;
	mov.u32 	%r16, %tid.x;
	mov.u32 	%r17, %ntid.x;
	mov.u32 	%r18, %ctaid.x;
	mad.lo.s32 	%r1, %r17, %r18, %r16;
	setp.ge.s32 	%p1, %r1, %r15;
	@%p1 bra 	$L__BB2_14;
	div.s32 	%r19, %r1, %r13;
	mul.lo.s32 	%r20, %r19, %r13;
	sub.s32 	%r21, %r1, %r20;
	mul.lo.s32 	%r22, %r19, %r14;
	cvt.s64.s32 	%rd3, %r22;
	mul.lo.s32 	%r23, %r22, %r13;
	cvt.s64.s32 	%rd14, %r23;
	mul.lo.s32 	%r24, %r21, %r14;
	cvt.s64.s32 	%rd15, %r24;
	add.s64 	%rd4, %rd14, %rd15;
	setp.lt.s32 	%p2, %r14, 1;
	mov.f32 	%f84, 0f00000000;
	@%p2 bra 	$L__BB2_13;
	and.b32  	%r2, %r14, 7;
	setp.lt.u32 	%p3, %r14, 8;
	mov.f32 	%f84, 0f00000000;
	mov.b32 	%r29, 0;
	@%p3 bra 	$L__BB2_5;
	and.b32  	%r29, %r14, 2147483640;
	neg.s32 	%r27, %r29;
	shl.b64 	%rd16, %rd3, 2;
	add.s64 	%rd17, %rd16, %rd2;
	add.s64 	%rd45, %rd17, 16;
	shl.b64 	%rd18, %rd4, 2;
	add.s64 	%rd19, %rd18, %rd1;
	add.s64 	%rd44, %rd19, 16;
	mov.f32 	%f84, 0f00000000;
$L__BB2_4:
	.pragma "nounroll";
	ld.global.f32 	%f17, [%rd45+-16];
	ld.global.f32 	%f18, [%rd44+-16];
	sub.f32 	%f19, %f17, %f18;
	fma.rn.f32 	%f20, %f19, %f19, %f84;
	ld.global.f32 	%f21, [%rd45+-12];
	ld.global.f32 	%f22, [%rd44+-12];
	sub.f32 	%f23, %f21, %f22;
	fma.rn.f32 	%f24, %f23, %f23, %f20;
	ld.global.f32 	%f25, [%rd45+-8];
	ld.global.f32 	%f26, [%rd44+-8];
	sub.f32 	%f27, %f25, %f26;
	fma.rn.f32 	%f28, %f27, %f27, %f24;
	ld.global.f32 	%f29, [%rd45+-4];
	ld.global.f32 	%f30, [%rd44+-4];
	sub.f32 	%f31, %f29, %f30;
	fma.rn.f32 	%f32, %f31, %f31, %f28;
	ld.global.f32 	%f33, [%rd45];
	ld.global.f32 	%f34, [%rd44];
	sub.f32 	%f35, %f33, %f34;
	fma.rn.f32 	%f36, %f35, %f35, %f32;
	ld.global.f32 	%f37, [%rd45+4];
	ld.global.f32 	%f38, [%rd44+4];
	sub.f32 	%f39, %f37, %f38;
	fma.rn.f32 	%f40, %f39, %f39, %f36;
	ld.global.f32 	%f41, [%rd45+8];
	ld.global.f32 	%f42, [%rd44+8];
	sub.f32 	%f43, %f41, %f42;
	fma.rn.f32 	%f44, %f43, %f43, %f40;
	ld.global.f32 	%f45, [%rd45+12];
	ld.global.f32 	%f46, [%rd44+12];
	sub.f32 	%f47, %f45, %f46;
	fma.rn.f32 	%f84, %f47, %f47, %f44;
	add.s32 	%r27, %r27, 8;
	add.s64 	%rd45, %rd45, 32;
	add.s64 	%rd44, %rd44, 32;
	setp.ne.s32 	%p4, %r27, 0;
	@%p4 bra 	$L__BB2_4;
$L__BB2_5:
	setp.eq.s32 	%p5, %r2, 0;
	@%p5 bra 	$L__BB2_13;
	and.b32  	%r8, %r14, 3;
	setp.lt.u32 	%p6, %r2, 4;
	@%p6 bra 	$L__BB2_8;
	cvt.u64.u32 	%rd20, %r29;
	add.s64 	%rd21, %rd20, %rd3;
	shl.b64 	%rd22, %rd21, 2;
	add.s64 	%rd23, %rd2, %rd22;
	ld.global.f32 	%f49, [%rd23];
	add.s64 	%rd24, %rd4, %rd20;
	shl.b64 	%rd25, %rd24, 2;
	add.s64 	%rd26, %rd1, %rd25;
	ld.global.f32 	%f50, [%rd26];
	sub.f32 	%f51, %f49, %f50;
	fma.rn.f32 	%f52, %f51, %f51, %f84;
	ld.global.f32 	%f53, [%rd23+4];
	ld.global.f32 	%f54, [%rd26+4];
	sub.f32 	%f55, %f53, %f54;
	fma.rn.f32 	%f56, %f55, %f55, %f52;
	ld.global.f32 	%f57, [%rd23+8];
	ld.global.f32 	%f58, [%rd26+8];
	sub.f32 	%f59, %f57, %f58;
	fma.rn.f32 	%f60, %f59, %f59, %f56;
	ld.global.f32 	%f61, [%rd23+12];
	ld.global.f32 	%f62, [%rd26+12];
	sub.f32 	%f63, %f61, %f62;
	fma.rn.f32 	%f84, %f63, %f63, %f60;
	add.s32 	%r29, %r29, 4;
$L__BB2_8:
	setp.eq.s32 	%p7, %r8, 0;
	@%p7 bra 	$L__BB2_13;
	setp.eq.s32 	%p8, %r8, 1;
	@%p8 bra 	$L__BB2_11;
	cvt.u64.u32 	%rd27, %r29;
	add.s64 	%rd28, %rd27, %rd3;
	shl.b64 	%rd29, %rd28, 2;
	add.s64 	%rd30, %rd2, %rd29;
	ld.global.f32 	%f65, [%rd30];
	add.s64 	%rd31, %rd4, %rd27;
	shl.b64 	%rd32, %rd31, 2;
	add.s64 	%rd33, %rd1, %rd32;
	ld.global.f32 	%f66, [%rd33];
	sub.f32 	%f67, %f65, %f66;
	fma.rn.f32 	%f68, %f67, %f67, %f84;
	ld.global.f32 	%f69, [%rd30+4];
	ld.global.f32 	%f70, [%rd33+4];
	sub.f32 	%f71, %f69, %f70;
	fma.rn.f32 	%f84, %f71, %f71, %f68;
	add.s32 	%r29, %r29, 2;
$L__BB2_11:
	and.b32  	%r26, %r14, 1;
	setp.eq.b32 	%p9, %r26, 1;
	not.pred 	%p10, %p9;
	@%p10 bra 	$L__BB2_13;
	cvt.u64.u32 	%rd34, %r29;
	add.s64 	%rd35, %rd34, %rd3;
	shl.b64 	%rd36, %rd35, 2;
	add.s64 	%rd37, %rd2, %rd36;
	ld.global.f32 	%f72, [%rd37];
	add.s64 	%rd38, %rd4, %rd34;
	shl.b64 	%rd39, %rd38, 2;
	add.s64 	%rd40, %rd1, %rd39;
	ld.global.f32 	%f73, [%rd40];
	sub.f32 	%f74, %f72, %f73;
	fma.rn.f32 	%f84, %f74, %f74, %f84;
$L__BB2_13:
	cvt.rn.f32.s32 	%f75, %r14;
	div.rn.f32 	%f76, %f84, %f75;
	cvta.to.global.u64 	%rd41, %rd11;
	mul.wide.s32 	%rd42, %r1, 4;
	add.s64 	%rd43, %rd41, %rd42;
	st.global.f32 	[%rd43], %f76;
$L__BB2_14:
	ret;

}
	// .globl	_Z28block_match_mse_async_kernelIdEvPKT_S2_iiPS0_i
.visible .entry _Z28block_match_mse_async_kernelIdEvPKT_S2_iiPS0_i(
	.param .u64 .ptr .align 1 _Z28block_match_mse_async_kernelIdEvPKT_S2_iiPS0_i_param_0,
	.param .u64 .ptr .align 1 _Z28block_match_mse_async_kernelIdEvPKT_S2_iiPS0_i_param_1,
	.param .u32 _Z28block_match_mse_async_kernelIdEvPKT_S2_iiPS0_i_param_2,
	.param .u32 _Z28block_match_mse_async_kernelIdEvPKT_S2_iiPS0_i_param_3,
	.param .u64 .ptr .align 1 _Z28block_match_mse_async_kernelIdEvPKT_S2_iiPS0_i_param_4,
	.param .u32 _Z28block_match_mse_async_kernelIdEvPKT_S2_iiPS0_i_param_5
)
{
	.reg .pred 	%p<11>;
	.reg .b32 	%r<31>;
	.reg .b64 	%rd<46>;
	.reg .b64 	%fd<85>;

	ld.param.u64 	%rd12, [_Z28block_match_mse_async_kernelIdEvPKT_S2_iiPS0_i_param_0];
	ld.param.u64 	%rd13, [_Z28block_match_mse_async_kernelIdEvPKT_S2_iiPS0_i_param_1];
	ld.param.u32 	%r13, [_Z28block_match_mse_async_kernelIdEvPKT_S2_iiPS0_i_param_2];
	ld.param.u32 	%r14, [_Z28block_match_mse_async_kernelIdEvPKT_S2_iiPS0_i_param_3];
	ld.param.u64 	%rd11, [_Z28block_match_mse_async_kernelIdEvPKT_S2_iiPS0_i_param_4];
	ld.param.u32 	%r15, [_Z28block_match_mse_async_kernelIdEvPKT_S2_iiPS0_i_param_5];
	cvta.to.global.u64 	%rd1, %rd13;
	cvta.to.global.u64 	%rd2, %rd12;
	mov.u32 	%r16, %tid.x;
	mov.u32 	%r17, %ntid.x;
	mov.u32 	%r18, %ctaid.x;
	mad.lo.s32 	%r1, %r17, %r18, %r16;
	setp.ge.s32 	%p1, %r1, %r15;
	@%p1 bra 	$L__BB3_14;
	div.s32 	%r19, %r1, %r13;
	mul.lo.s32 	%r20, %r19, %r13;
	sub.s32 	%r21, %r1, %r20;
	mul.lo.s32 	%r22, %r19, %r14;
	cvt.s64.s32 	%rd3, %r22;
	mul.lo.s32 	%r23, %r22, %r13;
	cvt.s64.s32 	%rd14, %r23;
	mul.lo.s32 	%r24, %r21, %r14;
	cvt.s64.s32 	%rd15, %r24;
	add.s64 	%rd4, %rd14, %rd15;
	setp.lt.s32 	%p2, %r14, 1;
	mov.f64 	%fd84, 0d0000000000000000;
	@%p2 bra 	$L__BB3_13;
	and.b32  	%r2, %r14, 7;
	setp.lt.u32 	%p3, %r14, 8;
	mov.f64 	%fd84, 0d0000000000000000;
	mov.b32 	%r29, 0;
	@%p3 bra 	$L__BB3_5;
	and.b32  	%r29, %r14, 2147483640;
	neg.s32 	%r27, %r29;
	shl.b64 	%rd16, %rd3, 3;
	add.s64 	%rd17, %rd16, %rd2;
	add.s64 	%rd45, %rd17, 32;
	shl.b64 	%rd18, %rd4, 3;
	add.s64 	%rd19, %rd18, %rd1;
	add.s64 	%rd44, %rd19, 32;
	mov.f64 	%fd84, 0d0000000000000000;
$L__BB3_4:
	.pragma "nounroll";
	ld.global.f64 	%fd17, [%rd45+-32];
	ld.global.f64 	%fd18, [%rd44+-32];
	sub.f64 	%fd19, %fd17, %fd18;
	fma.rn.f64 	%fd20, %fd19, %fd19, %fd84;
	ld.global.f64 	%fd21, [%rd45+-24];
	ld.global.f64 	%fd22, [%rd44+-24];
	sub.f64 	%fd23, %fd21, %fd22;
	fma.rn.f64 	%fd24, %fd23, %fd23, %fd20;
	ld.global.f64 	%fd25, [%rd45+-16];
	ld.global.f64 	%fd26, [%rd44+-16];
	sub.f64 	%fd27, %fd25, %fd26;
	fma.rn.f64 	%fd28, %fd27, %fd27, %fd24;
	ld.global.f64 	%fd29, [%rd45+-8];
	ld.global.f64 	%fd30, [%rd44+-8];
	sub.f64 	%fd31, %fd29, %fd30;
	fma.rn.f64 	%fd32, %fd31, %fd31, %fd28;
	ld.global.f64 	%fd33, [%rd45];
	ld.global.f64 	%fd34, [%rd44];
	sub.f64 	%fd35, %fd33, %fd34;
	fma.rn.f64 	%fd36, %fd35, %fd35, %fd32;
	ld.global.f64 	%fd37, [%rd45+8];
	ld.global.f64 	%fd38, [%rd44+8];
	sub.f64 	%fd39, %fd37, %fd38;
	fma.rn.f64 	%fd40, %fd39, %fd39, %fd36;
	ld.global.f64 	%fd41, [%rd45+16];
	ld.global.f64 	%fd42, [%rd44+16];
	sub.f64 	%fd43, %fd41, %fd42;
	fma.rn.f64 	%fd44, %fd43, %fd43, %fd40;
	ld.global.f64 	%fd45, [%rd45+24];
	ld.global.f64 	%fd46, [%rd44+24];
	sub.f64 	%fd47, %fd45, %fd46;
	fma.rn.f64 	%fd84, %fd47, %fd47, %fd44;
	add.s32 	%r27, %r27, 8;
	add.s64 	%rd45, %rd45, 64;
	add.s64 	%rd44, %rd44, 64;
	setp.ne.s32 	%p4, %r27, 0;
	@%p4 bra 	$L__BB3_4;
$L__BB3_5:
	setp.eq.s32 	%p5, %r2, 0;
	@%p5 bra 	$L__BB3_13;
	and.b32  	%r8, %r14, 3;
	setp.lt.u32 	%p6, %r2, 4;
	@%p6 bra 	$L__BB3_8;
	cvt.u64.u32 	%rd20, %r29;
	add.s64 	%rd21, %rd20, %rd3;
	shl.b64 	%rd22, %rd21, 3;
	add.s64 	%rd23, %rd2, %rd22;
	ld.global.f64 	%fd49, [%rd23];
	add.s64 	%rd24, %rd4, %rd20;
	shl.b64 	%rd25, %rd24, 3;
	add.s64 	%rd26, %rd1, %rd25;
	ld.global.f64 	%fd50, [%rd26];
	sub.f64 	%fd51, %fd49, %fd50;
	fma.rn.f64 	%fd52, %fd51, %fd51, %fd84;
	ld.global.f64 	%fd53, [%rd23+8];
	ld.global.f64 	%fd54, [%rd26+8];
	sub.f64 	%fd55, %fd53, %fd54;
	fma.rn.f64 	%fd56, %fd55, %fd55, %fd52;
	ld.global.f64 	%fd57, [%rd23+16];
	ld.global.f64 	%fd58, [%rd26+16];
	sub.f64 	%fd59, %fd57, %fd58;
	fma.rn.f64 	%fd60, %fd59, %fd59, %fd56;
	ld.global.f64 	%fd61, [%rd23+24];
	ld.global.f64 	%fd62, [%rd26+24];
	sub.f64 	%fd63, %fd61, %fd62;
	fma.rn.f64 	%fd84, %fd63, %fd63, %fd60;
	add.s32 	%r29, %r29, 4;
$L__BB3_8:
	setp.eq.s32 	%p7, %r8, 0;
	@%p7 bra 	$L__BB3_13;
	setp.eq.s32 	%p8, %r8, 1;
	@%p8 bra 	$L__BB3_11;
	cvt.u64.u32 	%rd27, %r29;
	add.s64 	%rd28, %rd27, %rd3;
	shl.b64 	%rd29, %rd28, 3;
	add.s64 	%rd30, %rd2, %rd29;
	ld.global.f64 	%fd65, [%rd30];
	add.s64 	%rd31, %rd4, %rd27;
	shl.b64 	%rd32, %rd31, 3;
	add.s64 	%rd33, %rd1, %rd32;
	ld.global.f64 	%fd66, [%rd33];
	sub.f64 	%fd67, %fd65, %fd66;
	fma.rn.f64 	%fd68, %fd67, %fd67, %fd84;
	ld.global.f64 	%fd69, [%rd30+8];
	ld.global.f64 	%fd70, [%rd33+8];
	sub.f64 	%fd71, %fd69, %fd70;
	fma.rn.f64 	%fd84, %fd71, %fd71, %fd68;
	add.s32 	%r29, %r29, 2;
$L__BB3_11:
	and.b32  	%r26, %r14, 1;
	setp.eq.b32 	%p9, %r26, 1;
	not.pred 	%p10, %p9;
	@%p10 bra 	$L__BB3_13;
	cvt.u64.u32 	%rd34, %r29;
	add.s64 	%rd35, %rd34, %rd3;
	shl.b64 	%rd36, %rd35, 3;
	add.s64 	%rd37, %rd2, %rd36;
	ld.global.f64 	%fd72, [%rd37];
	add.s64 	%rd38, %rd4, %rd34;
	shl.b64 	%rd39, %rd38, 3;
	add.s64 	%rd40, %rd1, %rd39;
	ld.global.f64 	%fd73, [%rd40];
	sub.f64 	%fd74, %fd72, %fd73;
	fma.rn.f64 	%fd84, %fd74, %fd74, %fd84;
$L__BB3_13:
	cvt.rn.f64.s32 	%fd75, %r14;
	div.rn.f64 	%fd76, %fd84, %fd75;
	cvta.to.global.u64 	%rd41, %rd11;
	mul.wide.s32 	%rd42, %r1, 8;
	add.s64 	%rd43, %rd41, %rd42;
	st.global.f64 	[%rd43], %fd76;
$L__BB3_14:
	ret;

}
	// .globl	_Z22array_match_mse_kernelIfEvPKT_S2_iPS0_
.visible .entry _Z22array_match_mse_kernelIfEvPKT_S2_iPS0_(
	.param .u64 .ptr .align 1 _Z22array_match_mse_kernelIfEvPKT_S2_iPS0__param_0,
	.param .u64 .ptr .align 1 _Z22array_match_mse_kernelIfEvPKT_S2_iPS0__param_1,
	.param .u32 _Z22array_match_mse_kernelIfEvPKT_S2_iPS0__param_2,
	.param .u64 .ptr .align 1 _Z22array_match_mse_kernelIfEvPKT_S2_iPS0__param_3
)
{
	.reg .pred 	%p<10>;
	.reg .b32 	%r<24>;
	.reg .b32 	%f<85>;
	.reg .b64 	%rd<35>;

	ld.param.u64 	%rd11, [_Z22array_match_mse_kernelIfEvPKT_S2_iPS0__param_0];
	ld.param.u64 	%rd12, [_Z22array_match_mse_kernelIfEvPKT_S2_iPS0__param_1];
	ld.param.u32 	%r13, [_Z22array_match_mse_kernelIfEvPKT_S2_iPS0__param_2];
	ld.param.u64 	%rd10, [_Z22array_match_mse_kernelIfEvPKT_S2_iPS0__param_3];
	cvta.to.global.u64 	%rd1, %rd12;
	cvta.to.global.u64 	%rd2, %rd11;
	mov.u32 	%r14, %tid.x;
	mov.u32 	%r15, %ntid.x;
	mov.u32 	%r16, %ctaid.x;
	mad.lo.s32 	%r1, %r15, %r16, %r14;
	mul.lo.s32 	%r17, %r13, %r1;
	cvt.s64.s32 	%rd3, %r17;
	setp.lt.s32 	%p1, %r13, 1;
	mov.f32 	%f84, 0f00000000;
	@%p1 bra 	$L__BB4_12;
	and.b32  	%r2, %r13, 7;
	setp.lt.u32 	%p2, %r13, 8;
	mov.f32 	%f84, 0f00000000;
	mov.b32 	%r22, 0;
	@%p2 bra 	$L__BB4_4;
	and.b32  	%r22, %r13, 2147483640;
	neg.s32 	%r20, %r22;
	shl.b64 	%rd13, %rd3, 2;
	add.s64 	%rd14, %rd13, 16;
	add.s64 	%rd34, %rd2, %rd14;
	add.s64 	%rd33, %rd1, %rd14;
	mov.f32 	%f84, 0f00000000;
$L__BB4_3:
	.pragma "nounroll";
	ld.global.f32 	%f17, [%rd34+-16];
	ld.global.f32 	%f18, [%rd33+-16];
	sub.f32 	%f19, %f17, %f18;
	fma.rn.f32 	%f20, %f19, %f19, %f84;
	ld.global.f32 	%f21, [%rd34+-12];
	ld.global.f32 	%f22, [%rd33+-12];
	sub.f32 	%f23, %f21, %f22;
	fma.rn.f32 	%f24, %f23, %f23, %f20;
	ld.global.f32 	%f25, [%rd34+-8];
	ld.global.f32 	%f26, [%rd33+-8];
	sub.f32 	%f27, %f25, %f26;
	fma.rn.f32 	%f28, %f27, %f27, %f24;
	ld.global.f32 	%f29, [%rd34+-4];
	ld.global.f32 	%f30, [%rd33+-4];
	sub.f32 	%f31, %f29, %f30;
	fma.rn.f32 	%f32, %f31, %f31, %f28;
	ld.global.f32 	%f33, [%rd34];
	ld.global.f32 	%f34, [%rd33];
	sub.f32 	%f35, %f33, %f34;
	fma.rn.f32 	%f36, %f35, %f35, %f32;
	ld.global.f32 	%f37, [%rd34+4];
	ld.global.f32 	%f38, [%rd33+4];
	sub.f32 	%f39, %f37, %f38;
	fma.rn.f32 	%f40, %f39, %f39, %f36;
	ld.global.f32 	%f41, [%rd34+8];
	ld.global.f32 	%f42, [%rd33+8];
	sub.f32 	%f43, %f41, %f42;
	fma.rn.f32 	%f44, %f43, %f43, %f40;
	ld.global.f32 	%f45, [%rd34+12];
	ld.global.f32 	%f46, [%rd33+12];
	sub.f32 	%f47, %f45, %f46;
	fma.rn.f32 	%f84, %f47, %f47, %f44;
	add.s32 	%r20, %r20, 8;
	add.s64 	%rd34, %rd34, 32;
	add.s64 	%rd33, %rd33, 32;
	setp.ne.s32 	%p3, %r20, 0;
	@%p3 bra 	$L__BB4_3;
$L__BB4_4:
	setp.eq.s32 	%p4, %r2, 0;
	@%p4 bra 	$L__BB4_12;
	and.b32  	%r8, %r13, 3;
	setp.lt.u32 	%p5, %r2, 4;
	@%p5 bra 	$L__BB4_7;
	cvt.u64.u32 	%rd15, %r22;
	add.s64 	%rd16, %rd15, %rd3;
	shl.b64 	%rd17, %rd16, 2;
	add.s64 	%rd18, %rd2, %rd17;
	ld.global.f32 	%f49, [%rd18];
	add.s64 	%rd19, %rd1, %rd17;
	ld.global.f32 	%f50, [%rd19];
	sub.f32 	%f51, %f49, %f50;
	fma.rn.f32 	%f52, %f51, %f51, %f84;
	ld.global.f32 	%f53, [%rd18+4];
	ld.global.f32 	%f54, [%rd19+4];
	sub.f32 	%f55, %f53, %f54;
	fma.rn.f32 	%f56, %f55, %f55, %f52;
	ld.global.f32 	%f57, [%rd18+8];
	ld.global.f32 	%f58, [%rd19+8];
	sub.f32 	%f59, %f57, %f58;
	fma.rn.f32 	%f60, %f59, %f59, %f56;
	ld.global.f32 	%f61, [%rd18+12];
	ld.global.f32 	%f62, [%rd19+12];
	sub.f32 	%f63, %f61, %f62;
	fma.rn.f32 	%f84, %f63, %f63, %f60;
	add.s32 	%r22, %r22, 4;
$L__BB4_7:
	setp.eq.s32 	%p6, %r8, 0;
	@%p6 bra 	$L__BB4_12;
	setp.eq.s32 	%p7, %r8, 1;
	@%p7 bra 	$L__BB4_10;
	cvt.u64.u32 	%rd20, %r22;
	add.s64 	%rd21, %rd20, %rd3;
	shl.b64 	%rd22, %rd21, 2;
	add.s64 	%rd23, %rd2, %rd22;
	ld.global.f32 	%f65, [%rd23];
	add.s64 	%rd24, %rd1, %rd22;
	ld.global.f32 	%f66, [%rd24];
	sub.f32 	%f67, %f65, %f66;
	fma.rn.f32 	%f68, %f67, %f67, %f84;
	ld.global.f32 	%f69, [%rd23+4];
	ld.global.f32 	%f70, [%rd24+4];
	sub.f32 	%f71, %f69, %f70;
	fma.rn.f32 	%f84, %f71, %f71, %f68;
	add.s32 	%r22, %r22, 2;
$L__BB4_10:
	and.b32  	%r19, %r13, 1;
	setp.eq.b32 	%p8, %r19, 1;
	not.pred 	%p9, %p8;
	@%p9 bra 	$L__BB4_12;
	cvt.u64.u32 	%rd25, %r22;
	add.s64 	%rd26, %rd25, %rd3;
	shl.b64 	%rd27, %rd26, 2;
	add.s64 	%rd28, %rd2, %rd27;
	ld.global.f32 	%f72, [%rd28];
	add.s64 	%rd29, %rd1, %rd27;
	ld.global.f32 	%f73, [%rd29];
	sub.f32 	%f74, %f72, %f73;
	fma.rn.f32 	%f84, %f74, %f74, %f84;
$L__BB4_12:
	cvta.to.global.u64 	%rd30, %rd10;
	cvt.rn.f32.s32 	%f75, %r13;
	div.rn.f32 	%f76, %f84, %f75;
	mul.wide.s32 	%rd31, %r1, 4;
	add.s64 	%rd32, %rd30, %rd31;
	st.global.f32 	[%rd32], %f76;
	ret;

}
	// .globl	_Z22array_match_mse_kernelIdEvPKT_S2_iPS0_
.visible .entry _Z22array_match_mse_kernelIdEvPKT_S2_iPS0_(
	.param .u64 .ptr .align 1 _Z22array_match_mse_kernelIdEvPKT_S2_iPS0__param_0,
	.param .u64 .ptr .align 1 _Z22array_match_mse_kernelIdEvPKT_S2_iPS0__param_1,
	.param .u32 _Z22array_match_mse_kernelIdEvPKT_S2_iPS0__param_2,
	.param .u64 .ptr .align 1 _Z22array_match_mse_kernelIdEvPKT_S2_iPS0__param_3
)
{
	.reg .pred 	%p<10>;
	.reg .b32 	%r<24>;
	.reg .b64 	%rd<35>;
	.reg .b64 	%fd<85>;

	ld.param.u64 	%rd11, [_Z22array_match_mse_kernelIdEvPKT_S2_iPS0__param_0];
	ld.param.u64 	%rd12, [_Z22array_match_mse_kernelIdEvPKT_S2_iPS0__param_1];
	ld.param.u32 	%r13, [_Z22array_match_mse_kernelIdEvPKT_S2_iPS0__param_2];
	ld.param.u64 	%rd10, [_Z22array_match_mse_kernelIdEvPKT_S2_iPS0__param_3];
	cvta.to.global.u64 	%rd1, %rd12;
	cvta.to.global.u64 	%rd2, %rd11;
	mov.u32 	%r14, %tid.x;
	mov.u32 	%r15, %ntid.x;
	mov.u32 	%r16, %ctaid.x;
	mad.lo.s32 	%r1, %r15, %r16, %r14;
	mul.lo.s32 	%r17, %r13, %r1;
	cvt.s64.s32 	%rd3, %r17;
	setp.lt.s32 	%p1, %r13, 1;
	mov.f64 	%fd84, 0d0000000000000000;
	@%p1 bra 	$L__BB5_12;
	and.b32  	%r2, %r13, 7;
	setp.lt.u32 	%p2, %r13, 8;
	mov.f64 	%fd84, 0d0000000000000000;
	mov.b32 	%r22, 0;
	@%p2 bra 	$L__BB5_4;
	and.b32  	%r22, %r13, 2147483640;
	neg.s32 	%r20, %r22;
	shl.b64 	%rd13, %rd3, 3;
	add.s64 	%rd14, %rd13, 32;
	add.s64 	%rd34, %rd2, %rd14;
	add.s64 	%rd33, %rd1, %rd14;
	mov.f64 	%fd84, 0d0000000000000000;
$L__BB5_3:
	.pragma "nounroll";
	ld.global.f64 	%fd17, [%rd34+-32];
	ld.global.f64 	%fd18, [%rd33+-32];
	sub.f64 	%fd19, %fd17, %fd18;
	fma.rn.f64 	%fd20, %fd19, %fd19, %fd84;
	ld.global.f64 	%fd21, [%rd34+-24];
	ld.global.f64 	%fd22, [%rd33+-24];
	sub.f64 	%fd23, %fd21, %fd22;
	fma.rn.f64 	%fd24, %fd23, %fd23, %fd20;
	ld.global.f64 	%fd25, [%rd34+-16];
	ld.global.f64 	%fd26, [%rd33+-16];
	sub.f64 	%fd27, %fd25, %fd26;
	fma.rn.f64 	%fd28, %fd27, %fd27, %fd24;
	ld.global.f64 	%fd29, [%rd34+-8];
	ld.global.f64 	%fd30, [%rd33+-8];
	sub.f64 	%fd31, %fd29, %fd30;
	fma.rn.f64 	%fd32, %fd31, %fd31, %fd28;
	ld.global.f64 	%fd33, [%rd34];
	ld.global.f64 	%fd34, [%rd33];
	sub.f64 	%fd35, %fd33, %fd34;
	fma.rn.f64 	%fd36, %fd35, %fd35, %fd32;
	ld.global.f64 	%fd37, [%rd34+8];
	ld.global.f64 	%fd38, [%rd33+8];
	sub.f64 	%fd39, %fd37, %fd38;
	fma.rn.f64 	%fd40, %fd39, %fd39, %fd36;
	ld.global.f64 	%fd41, [%rd34+16];
	ld.global.f64 	%fd42, [%rd33+16];
	sub.f64 	%fd43, %fd41, %fd42;
	fma.rn.f64 	%fd44, %fd43, %fd43, %fd40;
	ld.global.f64 	%fd45, [%rd34+24];
	ld.global.f64 	%fd46, [%rd33+24];
	sub.f64 	%fd47, %fd45, %fd46;
	fma.rn.f64 	%fd84, %fd47, %fd47, %fd44;
	add.s32 	%r20, %r20, 8;
	add.s64 	%rd34, %rd34, 64;
	add.s64 	%rd33, %rd33, 64;
	setp.ne.s32 	%p3, %r20, 0;
	@%p3 bra 	$L__BB5_3;
$L__BB5_4:
	setp.eq.s32 	%p4, %r2, 0;
	@%p4 bra 	$L__BB5_12;
	and.b32  	%r8, %r13, 3;
	setp.lt.u32 	%p5, %r2, 4;
	@%p5 bra 	$L__BB5_7;
	cvt.u64.u32 	%rd15, %r22;
	add.s64 	%rd16, %rd15, %rd3;
	shl.b64 	%rd17, %rd16, 3;
	add.s64 	%rd18, %rd2, %rd17;
	ld.global.f64 	%fd49, [%rd18];
	add.s64 	%rd19, %rd1, %rd17;
	ld.global.f64 	%fd50, [%rd19];
	sub.f64 	%fd51, %fd49, %fd50;
	fma.rn.f64 	%fd52, %fd51, %fd51, %fd84;
	ld.global.f64 	%fd53, [%rd18+8];
	ld.global.f64 	%fd54, [%rd19+8];
	sub.f64 	%fd55, %fd53, %fd54;
	fma.rn.f64 	%fd56, %fd55, %fd55, %fd52;
	ld.global.f64 	%fd57, [%rd18+16];
	ld.global.f64 	%fd58, [%rd19+16];
	sub.f64 	%fd59, %fd57, %fd58;
	fma.rn.f64 	%fd60, %fd59, %fd59, %fd56;
	ld.global.f64 	%fd61, [%rd18+24];
	ld.global.f64 	%fd62, [%rd19+24];
	sub.f64 	%fd63, %fd61, %fd62;
	fma.rn.f64 	%fd84, %fd63, %fd63, %fd60;
	add.s32 	%r22, %r22, 4;
$L__BB5_7:
	setp.eq.s32 	%p6, %r8, 0;
	@%p6 bra 	$L__BB5_12;
	setp.eq.s32 	%p7, %r8, 1;
	@%p7 bra 	$L__BB5_10;
	cvt.u64.u32 	%rd20, %r22;
	add.s64 	%rd21, %rd20, %rd3;
	shl.b64 	%rd22, %rd21, 3;
	add.s64 	%rd23, %rd2, %rd22;
	ld.global.f64 	%fd65, [%rd23];
	add.s64 	%rd24, %rd1, %rd22;
	ld.global.f64 	%fd66, [%rd24];
	sub.f64 	%fd67, %fd65, %fd66;
	fma.rn.f64 	%fd68, %fd67, %fd67, %fd84;
	ld.global.f64 	%fd69, [%rd23+8];
	ld.global.f64 	%fd70, [%rd24+8];
	sub.f64 	%fd71, %fd69, %fd70;
	fma.rn.f64 	%fd84, %fd71, %fd71, %fd68;
	add.s32 	%r22, %r22, 2;
$L__BB5_10:
	and.b32  	%r19, %r13, 1;
	setp.eq.b32 	%p8, %r19, 1;
	not.pred 	%p9, %p8;
	@%p9 bra 	$L__BB5_12;
	cvt.u64.u32 	%rd25, %r22;
	add.s64 	%rd26, %rd25, %rd3;
	shl.b64 	%rd27, %rd26, 3;
	add.s64 	%rd28, %rd2, %rd27;
	ld.global.f64 	%fd72, [%rd28];
	add.s64 	%rd29, %rd1, %rd27;
	ld.global.f64 	%fd73, [%rd29];
	sub.f64 	%fd74, %fd72, %fd73;
	fma.rn.f64 	%fd84, %fd74, %fd74, %fd84;
$L__BB5_12:
	cvta.to.global.u64 	%rd30, %rd10;
	cvt.rn.f64.s32 	%fd75, %r13;
	div.rn.f64 	%fd76, %fd84, %fd75;
	mul.wide.s32 	%rd31, %r1, 8;
	add.s64 	%rd32, %rd30, %rd31;
	st.global.f64 	[%rd32], %fd76;
	ret;

}
	// .globl	_Z22array_match_mse_kernelIfEvPKT_S2_iPS0_i
.visible .entry _Z22array_match_mse_kernelIfEvPKT_S2_iPS0_i(
	.param .u64 .ptr .align 1 _Z22array_match_mse_kernelIfEvPKT_S2_iPS0_i_param_0,
	.param .u64 .ptr .align 1 _Z22array_match_mse_kernelIfEvPKT_S2_iPS0_i_param_1,
	.param .u32 _Z22array_match_mse_kernelIfEvPKT_S2_iPS0_i_param_2,
	.param .u64 .ptr .align 1 _Z22array_match_mse_kernelIfEvPKT_S2_iPS0_i_param_3,
	.param .u32 _Z22array_match_mse_kernelIfEvPKT_S2_iPS0_i_param_4
)
{
	.reg .pred 	%p<11>;
	.reg .b32 	%r<25>;
	.reg .b32 	%f<85>;
	.reg .b64 	%rd<35>;

	ld.param.u64 	%rd10, [_Z22array_match_mse_kernelIfEvPKT_S2_iPS0_i_param_0];
	ld.param.u64 	%rd11, [_Z22array_match_mse_kernelIfEvPKT_S2_iPS0_i_param_1];
	ld.param.u32 	%r13, [_Z22array_match_mse_kernelIfEvPKT_S2_iPS0_i_param_2];
	ld.param.u64 	%rd12, [_Z22array_match_mse_kernelIfEvPKT_S2_iPS0_i_param_3];
	ld.param.u32 	%r14, [_Z22array_match_mse_kernelIfEvPKT_S2_iPS0_i_param_4];
	mov.u32 	%r15, %tid.x;
	mov.u32 	%r16, %ntid.x;
	mov.u32 	%r17, %ctaid.x;
	mad.lo.s32 	%r1, %r16, %r17, %r15;
	setp.ge.s32 	%p1, %r1, %r14;
	@%p1 bra 	$L__BB6_14;
	cvta.to.global.u64 	%rd1, %rd10;
	cvta.to.global.u64 	%rd2, %rd11;
	mul.lo.s32 	%r18, %r13, %r1;
	cvt.s64.s32 	%rd3, %r18;
	setp.lt.s32 	%p2, %r13, 1;
	mov.f32 	%f84, 0f00000000;
	@%p2 bra 	$L__BB6_13;
	and.b32  	%r2, %r13, 7;
	setp.lt.u32 	%p3, %r13, 8;
	mov.f32 	%f84, 0f00000000;
	mov.b32 	%r23, 0;
	@%p3 bra 	$L__BB6_5;
	and.b32  	%r23, %r13, 2147483640;
	neg.s32 	%r21, %r23;
	shl.b64 	%rd13, %rd3, 2;
	add.s64 	%rd14, %rd13, 16;
	add.s64 	%rd34, %rd1, %rd14;
	add.s64 	%rd33, %rd2, %rd14;
	mov.f32 	%f84, 0f00000000;
$L__BB6_4:
	.pragma "nounroll";
	ld.global.f32 	%f17, [%rd34+-16];
	ld.global.f32 	%f18, [%rd33+-16];
	sub.f32 	%f19, %f17, %f18;
	fma.rn.f32 	%f20, %f19, %f19, %f84;
	ld.global.f32 	%f21, [%rd34+-12];
	ld.global.f32 	%f22, [%rd33+-12];
	sub.f32 	%f23, %f21, %f22;
	fma.rn.f32 	%f24, %f23, %f23, %f20;
	ld.global.f32 	%f25, [%rd34+-8];
	ld.global.f32 	%f26, [%rd33+-8];
	sub.f32 	%f27, %f25, %f26;
	fma.rn.f32 	%f28, %f27, %f27, %f24;
	ld.global.f32 	%f29, [%rd34+-4];
	ld.global.f32 	%f30, [%rd33+-4];
	sub.f32 	%f31, %f29, %f30;
	fma.rn.f32 	%f32, %f31, %f31, %f28;
	ld.global.f32 	%f33, [%rd34];
	ld.global.f32 	%f34, [%rd33];
	sub.f32 	%f35, %f33, %f34;
	fma.rn.f32 	%f36, %f35, %f35, %f32;
	ld.global.f32 	%f37, [%rd34+4];
	ld.global.f32 	%f38, [%rd33+4];
	sub.f32 	%f39, %f37, %f38;
	fma.rn.f32 	%f40, %f39, %f39, %f36;
	ld.global.f32 	%f41, [%rd34+8];
	ld.global.f32 	%f42, [%rd33+8];
	sub.f32 	%f43, %f41, %f42;
	fma.rn.f32 	%f44, %f43, %f43, %f40;
	ld.global.f32 	%f45, [%rd34+12];
	ld.global.f32 	%f46, [%rd33+12];
	sub.f32 	%f47, %f45, %f46;
	fma.rn.f32 	%f84, %f47, %f47, %f44;
	add.s32 	%r21, %r21, 8;
	add.s64 	%rd34, %rd34, 32;
	add.s64 	%rd33, %rd33, 32;
	setp.ne.s32 	%p4, %r21, 0;
	@%p4 bra 	$L__BB6_4;
$L__BB6_5:
	setp.eq.s32 	%p5, %r2, 0;
	@%p5 bra 	$L__BB6_13;
	and.b32  	%r8, %r13, 3;
	setp.lt.u32 	%p6, %r2, 4;
	@%p6 bra 	$L__BB6_8;
	cvt.u64.u32 	%rd15, %r23;
	add.s64 	%rd16, %rd15, %rd3;
	shl.b64 	%rd17, %rd16, 2;
	add.s64 	%rd18, %rd1, %rd17;
	ld.global.f32 	%f49, [%rd18];
	add.s64 	%rd19, %rd2, %rd17;
	ld.global.f32 	%f50, [%rd19];
	sub.f32 	%f51, %f49, %f50;
	fma.rn.f32 	%f52, %f51, %f51, %f84;
	ld.global.f32 	%f53, [%rd18+4];
	ld.global.f32 	%f54, [%rd19+4];
	sub.f32 	%f55, %f53, %f54;
	fma.rn.f32 	%f56, %f55, %f55, %f52;
	ld.global.f32 	%f57, [%rd18+8];
	ld.global.f32 	%f58, [%rd19+8];
	sub.f32 	%f59, %f57, %f58;
	fma.rn.f32 	%f60, %f59, %f59, %f56;
	ld.global.f32 	%f61, [%rd18+12];
	ld.global.f32 	%f62, [%rd19+12];
	sub.f32 	%f63, %f61, %f62;
	fma.rn.f32 	%f84, %f63, %f63, %f60;
	add.s32 	%r23, %r23, 4;
$L__BB6_8:
	setp.eq.s32 	%p7, %r8, 0;
	@%p7 bra 	$L__BB6_13;
	setp.eq.s32 	%p8, %r8, 1;
	@%p8 bra 	$L__BB6_11;
	cvt.u64.u32 	%rd20, %r23;
	add.s64 	%rd21, %rd20, %rd3;
	shl.b64 	%rd22, %rd21, 2;
	add.s64 	%rd23, %rd1, %rd22;
	ld.global.f32 	%f65, [%rd23];
	add.s64 	%rd24, %rd2, %rd22;
	ld.global.f32 	%f66, [%rd24];
	sub.f32 	%f67, %f65, %f66;
	fma.rn.f32 	%f68, %f67, %f67, %f84;
	ld.global.f32 	%f69, [%rd23+4];
	ld.global.f32 	%f70, [%rd24+4];
	sub.f32 	%f71, %f69, %f70;
	fma.rn.f32 	%f84, %f71, %f71, %f68;
	add.s32 	%r23, %r23, 2;
$L__BB6_11:
	and.b32  	%r20, %r13, 1;
	setp.eq.b32 	%p9, %r20, 1;
	not.pred 	%p10, %p9;
	@%p10 bra 	$L__BB6_13;
	cvt.u64.u32 	%rd25, %r23;
	add.s64 	%rd26, %rd25, %rd3;
	shl.b64 	%rd27, %rd26, 2;
	add.s64 	%rd28, %rd1, %rd27;
	ld.global.f32 	%f72, [%rd28];
	add.s64 	%rd29, %rd2, %rd27;
	ld.global.f32 	%f73, [%rd29];
	sub.f32 	%f74, %f72, %f73;
	fma.rn.f32 	%f84, %f74, %f74, %f84;
$L__BB6_13:
	cvt.rn.f32.s32 	%f75, %r13;
	div.rn.f32 	%f76, %f84, %f75;
	cvta.to.global.u64 	%rd30, %rd12;
	mul.wide.s32 	%rd31, %r1, 4;
	add.s64 	%rd32, %rd30, %rd31;
	st.global.f32 	[%rd32], %f76;
$L__BB6_14:
	ret;

}
	// .globl	_Z22array_match_mse_kernelIdEvPKT_S2_iPS0_i
.visible .entry _Z22array_match_mse_kernelIdEvPKT_S2_iPS0_i(
	.param .u64 .ptr .align 1 _Z22array_match_mse_kernelIdEvPKT_S2_iPS0_i_param_0,
	.param .u64 .ptr .align 1 _Z22array_match_mse_kernelIdEvPKT_S2_iPS0_i_param_1,
	.param .u32 _Z22array_match_mse_kernelIdEvPKT_S2_iPS0_i_param_2,
	.param .u64 .ptr .align 1 _Z22array_match_mse_kernelIdEvPKT_S2_iPS0_i_param_3,
	.param .u32 _Z22array_match_mse_kernelIdEvPKT_S2_iPS0_i_param_4
)
{
	.reg .pred 	%p<11>;
	.reg .b32 	%r<25>;
	.reg .b64 	%rd<35>;
	.reg .b64 	%fd<85>;

	ld.param.u64 	%rd10, [_Z22array_match_mse_kernelIdEvPKT_S2_iPS0_i_param_0];
	ld.param.u64 	%rd11, [_Z22array_match_mse_kernelIdEvPKT_S2_iPS0_i_param_1];
	ld.param.u32 	%r13, [_Z22array_match_mse_kernelIdEvPKT_S2_iPS0_i_param_2];
	ld.param.u64 	%rd12, [_Z22array_match_mse_kernelIdEvPKT_S2_iPS0_i_param_3];
	ld.param.u32 	%r14, [_Z22array_match_mse_kernelIdEvPKT_S2_iPS0_i_param_4];
	mov.u32 	%r15, %tid.x;
	mov.u32 	%r16, %ntid.x;
	mov.u32 	%r17, %ctaid.x;
	mad.lo.s32 	%r1, %r16, %r17, %r15;
	setp.ge.s32 	%p1, %r1, %r14;
	@%p1 bra 	$L__BB7_14;
	cvta.to.global.u64 	%rd1, %rd10;
	cvta.to.global.u64 	%rd2, %rd11;
	mul.lo.s32 	%r18, %r13, %r1;
	cvt.s64.s32 	%rd3, %r18;
	setp.lt.s32 	%p2, %r13, 1;
	mov.f64 	%fd84, 0d0000000000000000;
	@%p2 bra 	$L__BB7_13;
	and.b32  	%r2, %r13, 7;
	setp.lt.u32 	%p3, %r13, 8;
	mov.f64 	%fd84, 0d0000000000000000;
	mov.b32 	%r23, 0;
	@%p3 bra 	$L__BB7_5;
	and.b32  	%r23, %r13, 2147483640;
	neg.s32 	%r21, %r23;
	shl.b64 	%rd13, %rd3, 3;
	add.s64 	%rd14, %rd13, 32;
	add.s64 	%rd34, %rd1, %rd14;
	add.s64 	%rd33, %rd2, %rd14;
	mov.f64 	%fd84, 0d0000000000000000;
$L__BB7_4:
	.pragma "nounroll";
	ld.global.f64 	%fd17, [%rd34+-32];
	ld.global.f64 	%fd18, [%rd33+-32];
	sub.f64 	%fd19, %fd17, %fd18;
	fma.rn.f64 	%fd20, %fd19, %fd19, %fd84;
	ld.global.f64 	%fd21, [%rd34+-24];
	ld.global.f64 	%fd22, [%rd33+-24];
	sub.f64 	%fd23, %fd21, %fd22;
	fma.rn.f64 	%fd24, %fd23, %fd23, %fd20;
	ld.global.f64 	%fd25, [%rd34+-16];
	ld.global.f64 	%fd26, [%rd33+-16];
	sub.f64 	%fd27, %fd25, %fd26;
	fma.rn.f64 	%fd28, %fd27, %fd27, %fd24;
	ld.global.f64 	%fd29, [%rd34+-8];
	ld.global.f64 	%fd30, [%rd33+-8];
	sub.f64 	%fd31, %fd29, %fd30;
	fma.rn.f64 	%fd32, %fd31, %fd31, %fd28;
	ld.global.f64 	%fd33, [%rd34];
	ld.global.f64 	%fd34, [%rd33];
	sub.f64 	%fd35, %fd33, %fd34;
	fma.rn.f64 	%fd36, %fd35, %fd35, %fd32;
	ld.global.f64 	%fd37, [%rd34+8];
	ld.global.f64 	%fd38, [%rd33+8];
	sub.f64 	%fd39, %fd37, %fd38;
	fma.rn.f64 	%fd40, %fd39, %fd39, %fd36;
	ld.global.f64 	%fd41, [%rd34+16];
	ld.global.f64 	%fd42, [%rd33+16];
	sub.f64 	%fd43, %fd41, %fd42;
	fma.rn.f64 	%fd44, %fd43, %fd43, %fd40;
	ld.global.f64 	%fd45, [%rd34+24];
	ld.global.f64 	%fd46, [%rd33+24];
	sub.f64 	%fd47, %fd45, %fd46;
	fma.rn.f64 	%fd84, %fd47, %fd47, %fd44;
	add.s32 	%r21, %r21, 8;
	add.s64 	%rd34, %rd34, 64;
	add.s64 	%rd33, %rd33, 64;
	setp.ne.s32 	%p4, %r21, 0;
	@%p4 bra 	$L__BB7_4;
$L__BB7_5:
	setp.eq.s32 	%p5, %r2, 0;
	@%p5 bra 	$L__BB7_13;
	and.b32  	%r8, %r13, 3;
	setp.lt.u32 	%p6, %r2, 4;
	@%p6 bra 	$L__BB7_8;
	cvt.u64.u32 	%rd15, %r23;
	add.s64 	%rd16, %rd15, %rd3;
	shl.b64 	%rd17, %rd16, 3;
	add.s64 	%rd18, %rd1, %rd17;
	ld.global.f64 	%fd49, [%rd18];
	add.s64 	%rd19, %rd2, %rd17;
	ld.global.f64 	%fd50, [%rd19];
	sub.f64 	%fd51, %fd49, %fd50;
	fma.rn.f64 	%fd52, %fd51, %fd51, %fd84;
	ld.global.f64 	%fd53, [%rd18+8];
	ld.global.f64 	%fd54, [%rd19+8];
	sub.f64 	%fd55, %fd53, %fd54;
	fma.rn.f64 	%fd56, %fd55, %fd55, %fd52;
	ld.global.f64 	%fd57, [%rd18+16];
	ld.global.f64 	%fd58, [%rd19+16];
	sub.f64 	%fd59, %fd57, %fd58;
	fma.rn.f64 	%fd60, %fd59, %fd59, %fd56;
	ld.global.f64 	%fd61, [%rd18+24];
	ld.global.f64 	%fd62, [%rd19+24];
	sub.f64 	%fd63, %fd61, %fd62;
	fma.rn.f64 	%fd84, %fd63, %fd63, %fd60;
	add.s32 	%r23, %r23, 4;
$L__BB7_8:
	setp.eq.s32 	%p7, %r8, 0;
	@%p7 bra 	$L__BB7_13;
	setp.eq.s32 	%p8, %r8, 1;
	@%p8 bra 	$L__BB7_11;
	cvt.u64.u32 	%rd20, %r23;
	add.s64 	%rd21, %rd20, %rd3;
	shl.b64 	%rd22, %rd21, 3;
	add.s64 	%rd23, %rd1, %rd22;
	ld.global.f64 	%fd65, [%rd23];
	add.s64 	%rd24, %rd2, %rd22;
	ld.global.f64 	%fd66, [%rd24];
	sub.f64 	%fd67, %fd65, %fd66;
	fma.rn.f64 	%fd68, %fd67, %fd67, %fd84;
	ld.global.f64 	%fd69, [%rd23+8];
	ld.global.f64 	%fd70, [%rd24+8];
	sub.f64 	%fd71, %fd69, %fd70;
	fma.rn.f64 	%fd84, %fd71, %fd71, %fd68;
	add.s32 	%r23, %r23, 2;
$L__BB7_11:
	and.b32  	%r20, %r13, 1;
	setp.eq.b32 	%p9, %r20, 1;
	not.pred 	%p10, %p9;
	@%p10 bra 	$L__BB7_13;
	cvt.u64.u32 	%rd25, %r23;
	add.s64 	%rd26, %rd25, %rd3;
	shl.b64 	%rd27, %rd26, 3;
	add.s64 	%rd28, %rd1, %rd27;
	ld.global.f64 	%fd72, [%rd28];
	add.s64 	%rd29, %rd2, %rd27;
	ld.global.f64 	%fd73, [%rd29];
	sub.f64 	%fd74, %fd72, %fd73;
	fma.rn.f64 	%fd84, %fd74, %fd74, %fd84;
$L__BB7_13:
	cvt.rn.f64.s32 	%fd75, %r13;
	div.rn.f64 	%fd76, %fd84, %fd75;
	cvta.to.global.u64 	%rd30, %rd12;
	mul.wide.s32 	%rd31, %r1, 8;
	add.s64 	%rd32, %rd30, %rd31;
	st.global.f64 	[%rd32], %fd76;
$L__BB7_14:
	ret;

}


// ===== COMPILED SASS (sm_100) =====

	.target	sm_100

	.elftype	@"ET_EXEC"


//--------------------- .note.nv.tkinfo           --------------------------
	.section	.note.nv.tkinfo,"",@"SHT_NOTE"
	.sectionflags	@"SHF_NOTE_NV_TKINFO"
	.tkinfo
        /*0018*/ 	.word	0x00000002
        /*0030*/ 	.string	""
        /*0030*/ 	.string	"ptxas"
        /*0030*/ 	.string	"Cuda compilation tools, release 13.0, V13.0.88"
        /*0030*/ 	.string	"Build cuda_13.0.r13.0/compiler.36424714_0"
        /*0030*/ 	.string	"-arch sm_100 -m 64 "



//--------------------- .note.nv.cuinfo           --------------------------
	.section	.note.nv.cuinfo,"",@"SHT_NOTE"
	.sectionflags	@"SHF_NOTE_NV_CUINFO"
        /*0018*/ 	.short	0x0002
        /*001a*/ 	.short	0x0064
        /*001c*/ 	.short	0x0082
	.zero		2


//--------------------- .nv.info                  --------------------------
	.section	.nv.info,"",@"SHT_CUDA_INFO"
	.align	4


	//----- nvinfo : EIATTR_REGCOUNT
	.align		4
        /*0000*/ 	.byte	0x04, 0x2f
        /*0002*/ 	.short	(.L_1 - .L_0)
	.align		4
.L_0:
        /*0004*/ 	.word	index@(_Z28block_match_mse_async_kernelIfEvPKT_S2_iiPS0_)
        /*0008*/ 	.word	0x0000001e


	//----- nvinfo : EIATTR_FRAME_SIZE
	.align		4
.L_1:
        /*000c*/ 	.byte	0x04, 0x11
        /*000e*/ 	.short	(.L_3 - .L_2)
	.align		4
.L_2:
        /*0010*/ 	.word	index@($__internal_7_$__cuda_sm3x_div_rn_noftz_f32_slowpath)
        /*0014*/ 	.word	0x00000000


	//----- nvinfo : EIATTR_FRAME_SIZE
	.align		4
.L_3:
        /*0018*/ 	.byte	0x04, 0x11
        /*001a*/ 	.short	(.L_5 - .L_4)
	.align		4
.L_4:
        /*001c*/ 	.word	index@(_Z28block_match_mse_async_kernelIfEvPKT_S2_iiPS0_)
        /*0020*/ 	.word	0x00000000


	//----- nvinfo : EIATTR_REGCOUNT
	.align		4
.L_5:
        /*0024*/ 	.byte	0x04, 0x2f
        /*0026*/ 	.short	(.L_7 - .L_6)
	.align		4
.L_6:
        /*0028*/ 	.word	index@(_Z28block_match_mse_async_kernelIdEvPKT_S2_iiPS0_)
        /*002c*/ 	.word	0x0000001f


	//----- nvinfo : EIATTR_FRAME_SIZE
	.align		4
.L_7:
        /*0030*/ 	.byte	0x04, 0x11
        /*0032*/ 	.short	(.L_9 - .L_8)
	.align		4
.L_8:
        /*0034*/ 	.word	index@($__internal_6_$__cuda_sm20_div_rn_f64_full)
        /*0038*/ 	.word	0x00000000


	//----- nvinfo : EIATTR_FRAME_SIZE
	.align		4
.L_9:
        /*003c*/ 	.byte	0x04, 0x11
        /*003e*/ 	.short	(.L_11 - .L_10)
	.align		4
.L_10:
        /*0040*/ 	.word	index@(_Z28block_match_mse_async_kernelIdEvPKT_S2_iiPS0_)
        /*0044*/ 	.word	0x00000000


	//----- nvinfo : EIATTR_REGCOUNT
	.align		4
.L_11:
        /*0048*/ 	.byte	0x04, 0x2f
        /*004a*/ 	.short	(.L_13 - .L_12)
	.align		4
.L_12:
        /*004c*/ 	.word	index@(_Z28block_match_mse_async_kernelIfEvPKT_S2_iiPS0_i)
        /*0050*/ 	.word	0x0000001e


	//----- nvinfo : EIATTR_FRAME_SIZE
	.align		4
.L_13:
        /*0054*/ 	.byte	0x04, 0x11
        /*0056*/ 	.short	(.L_15 - .L_14)
	.align		4
.L_14:
        /*0058*/ 	.word	index@($__internal_5_$__cuda_sm3x_div_rn_noftz_f32_slowpath)
        /*005c*/ 	.word	0x00000000


	//----- nvinfo : EIATTR_FRAME_SIZE
	.align		4
.L_15:
        /*0060*/ 	.byte	0x04, 0x11
        /*0062*/ 	.short	(.L_17 - .L_16)
	.align		4
.L_16:
        /*0064*/ 	.word	index@(_Z28block_match_mse_async_kernelIfEvPKT_S2_iiPS0_i)
        /*0068*/ 	.word	0x00000000


	//----- nvinfo : EIATTR_REGCOUNT
	.align		4
.L_17:
        /*006c*/ 	.byte	0x04, 0x2f
        /*006e*/ 	.short	(.L_19 - .L_18)
	.align		4
.L_18:
        /*0070*/ 	.word	index@(_Z28block_match_mse_async_kernelIdEvPKT_S2_iiPS0_i)
        /*0074*/ 	.word	0x0000001f


	//----- nvinfo : EIATTR_FRAME_SIZE
	.align		4
.L_19:
        /*0078*/ 	.byte	0x04, 0x11
        /*007a*/ 	.short	(.L_21 - .L_20)
	.align		4
.L_20:
        /*007c*/ 	.word	index@($__internal_4_$__cuda_sm20_div_rn_f64_full)
        /*0080*/ 	.word	0x00000000


	//----- nvinfo : EIATTR_FRAME_SIZE
	.align		4
.L_21:
        /*0084*/ 	.byte	0x04, 0x11
        /*0086*/ 	.short	(.L_23 - .L_22)
	.align		4
.L_22:
        /*0088*/ 	.word	index@(_Z28block_match_mse_async_kernelIdEvPKT_S2_iiPS0_i)
        /*008c*/ 	.word	0x00000000


	//----- nvinfo : EIATTR_REGCOUNT
	.align		4
.L_23:
        /*0090*/ 	.byte	0x04, 0x2f
        /*0092*/ 	.short	(.L_25 - .L_24)
	.align		4
.L_24:
        /*0094*/ 	.word	index@(_Z22array_match_mse_kernelIfEvPKT_S2_iPS0_)
        /*0098*/ 	.word	0x0000001d


	//----- nvinfo : EIATTR_FRAME_SIZE
	.align		4
.L_25:
        /*009c*/ 	.byte	0x04, 0x11
        /*009e*/ 	.short	(.L_27 - .L_26)
	.align		4
.L_26:
        /*00a0*/ 	.word	index@($__internal_3_$__cuda_sm3x_div_rn_noftz_f32_slowpath)
        /*00a4*/ 	.word	0x00000000


	//----- nvinfo : EIATTR_FRAME_SIZE
	.align		4
.L_27:
        /*00a8*/ 	.byte	0x04, 0x11
        /*00aa*/ 	.short	(.L_29 - .L_28)
	.align		4
.L_28:
        /*00ac*/ 	.word	index@(_Z22array_match_mse_kernelIfEvPKT_S2_iPS0_)
        /*00b0*/ 	.word	0x00000000


	//----- nvinfo : EIATTR_REGCOUNT
	.align		4
.L_29:
        /*00b4*/ 	.byte	0x04, 0x2f
        /*00b6*/ 	.short	(.L_31 - .L_30)
	.align		4
.L_30:
        /*00b8*/ 	.word	index@(_Z22array_match_mse_kernelIdEvPKT_S2_iPS0_)
        /*00bc*/ 	.word	0x00000020


	//----- nvinfo : EIATTR_FRAME_SIZE
	.align		4
.L_31:
        /*00c0*/ 	.byte	0x04, 0x11
        /*00c2*/ 	.short	(.L_33 - .L_32)
	.align		4
.L_32:
        /*00c4*/ 	.word	index@($__internal_2_$__cuda_sm20_div_rn_f64_full)
        /*00c8*/ 	.word	0x00000000


	//----- nvinfo : EIATTR_FRAME_SIZE
	.align		4
.L_33:
        /*00cc*/ 	.byte	0x04, 0x11
        /*00ce*/ 	.short	(.L_35 - .L_34)
	.align		4
.L_34:
        /*00d0*/ 	.word	index@(_Z22array_match_mse_kernelIdEvPKT_S2_iPS0_)
        /*00d4*/ 	.word	0x00000000


	//----- nvinfo : EIATTR_REGCOUNT
	.align		4
.L_35:
        /*00d8*/ 	.byte	0x04, 0x2f
        /*00da*/ 	.short	(.L_37 - .L_36)
	.align		4
.L_36:
        /*00dc*/ 	.word	index@(_Z22array_match_mse_kernelIfEvPKT_S2_iPS0_i)
        /*00e0*/ 	.word	0x0000001d


	//----- nvinfo : EIATTR_FRAME_SIZE
	.align		4
.L_37:
        /*00e4*/ 	.byte	0x04, 0x11
        /*00e6*/ 	.short	(.L_39 - .L_38)
	.align		4
.L_38:
        /*00e8*/ 	.word	index@($__internal_1_$__cuda_sm3x_div_rn_noftz_f32_slowpath)
        /*00ec*/ 	.word	0x00000000


	//----- nvinfo : EIATTR_FRAME_SIZE
	.align		4
.L_39:
        /*00f0*/ 	.byte	0x04, 0x11
        /*00f2*/ 	.short	(.L_41 - .L_40)
	.align		4
.L_40:
        /*00f4*/ 	.word	index@(_Z22array_match_mse_kernelIfEvPKT_S2_iPS0_i)
        /*00f8*/ 	.word	0x00000000


	//----- nvinfo : EIATTR_REGCOUNT
	.align		4
.L_41:
        /*00fc*/ 	.byte	0x04, 0x2f
        /*00fe*/ 	.short	(.L_43 - .L_42)
	.align		4
.L_42:
        /*0100*/ 	.word	index@(_Z22array_match_mse_kernelIdEvPKT_S2_iPS0_i)
        /*0104*/ 	.word	0x00000020


	//----- nvinfo : EIATTR_FRAME_SIZE
	.align		4
.L_43:
        /*0108*/ 	.byte	0x04, 0x11
        /*010a*/ 	.short	(.L_45 - .L_44)
	.align		4
.L_44:
        /*010c*/ 	.word	index@($__internal_0_$__cuda_sm20_div_rn_f64_full)
        /*0110*/ 	.word	0x00000000


	//----- nvinfo : EIATTR_FRAME_SIZE
	.align		4
.L_45:
        /*0114*/ 	.byte	0x04, 0x11
        /*0116*/ 	.short	(.L_47 - .L_46)
	.align		4
.L_46:
        /*0118*/ 	.word	index@(_Z22array_match_mse_kernelIdEvPKT_S2_iPS0_i)
        /*011c*/ 	.word	0x00000000


	//----- nvinfo : EIATTR_MIN_STACK_SIZE
	.align		4
.L_47:
        /*0120*/ 	.byte	0x04, 0x12
        /*0122*/ 	.short	(.L_49 - .L_48)
	.align		4
.L_48:
        /*0124*/ 	.word	index@(_Z22array_match_mse_kernelIdEvPKT_S2_iPS0_i)
        /*0128*/ 	.word	0x00000000


	//----- nvinfo : EIATTR_MIN_STACK_SIZE
	.align		4
.L_49:
        /*012c*/ 	.byte	0x04, 0x12
        /*012e*/ 	.short	(.L_51 - .L_50)
	.align		4
.L_50:
        /*0130*/ 	.word	index@(_Z22array_match_mse_kernelIfEvPKT_S2_iPS0_i)
        /*0134*/ 	.word	0x00000000


	//----- nvinfo : EIATTR_MIN_STACK_SIZE
	.align		4
.L_51:
        /*0138*/ 	.byte	0x04, 0x12
        /*013a*/ 	.short	(.L_53 - .L_52)
	.align		4
.L_52:
        /*013c*/ 	.word	index@(_Z22array_match_mse_kernelIdEvPKT_S2_iPS0_)
        /*0140*/ 	.word	0x00000000


	//----- nvinfo : EIATTR_MIN_STACK_SIZE
	.align		4
.L_53:
        /*0144*/ 	.byte	0x04, 0x12
        /*0146*/ 	.short	(.L_55 - .L_54)
	.align		4
.L_54:
        /*0148*/ 	.word	index@(_Z22array_match_mse_kernelIfEvPKT_S2_iPS0_)
        /*014c*/ 	.word	0x00000000


	//----- nvinfo : EIATTR_MIN_STACK_SIZE
	.align		4
.L_55:
        /*0150*/ 	.byte	0x04, 0x12
        /*0152*/ 	.short	(.L_57 - .L_56)
	.align		4
.L_56:
        /*0154*/ 	.word	index@(_Z28block_match_mse_async_kernelIdEvPKT_S2_iiPS0_i)
        /*0158*/ 	.word	0x00000000


	//----- nvinfo : EIATTR_MIN_STACK_SIZE
	.align		4
.L_57:
        /*015c*/ 	.byte	0x04, 0x12
        /*015e*/ 	.short	(.L_59 - .L_58)
	.align		4
.L_58:
        /*0160*/ 	.word	index@(_Z28block_match_mse_async_kernelIfEvPKT_S2_iiPS0_i)
        /*0164*/ 	.word	0x00000000


	//----- nvinfo : EIATTR_MIN_STACK_SIZE
	.align		4
.L_59:
        /*0168*/ 	.byte	0x04, 0x12
        /*016a*/ 	.short	(.L_61 - .L_60)
	.align		4
.L_60:
        /*016c*/ 	.word	index@(_Z28block_match_mse_async_kernelIdEvPKT_S2_iiPS0_)
        /*0170*/ 	.word	0x00000000


	//----- nvinfo : EIATTR_MIN_STACK_SIZE
	.align		4
.L_61:
        /*0174*/ 	.byte	0x04, 0x12
        /*0176*/ 	.short	(.L_63 - .L_62)
	.align		4
.L_62:
        /*0178*/ 	.word	index@(_Z28block_match_mse_async_kernelIfEvPKT_S2_iiPS0_)
        /*017c*/ 	.word	0x00000000
.L_63:


//--------------------- .nv.compat                --------------------------
	.section	.nv.compat,"",@"SHT_CUDA_COMPAT_INFO"
	.align	4
        /*0000*/ 	.byte	0x02, 0x09, 0x00, 0x00, 0x02, 0x02, 0x01, 0x00, 0x02, 0x05, 0x05, 0x00, 0x03, 0x07, 0x01, 0x01
        /*0010*/ 	.byte	0x02, 0x03, 0x00, 0x00, 0x02, 0x06, 0x01, 0x00, 0x04, 0x0b, 0x08, 0x00, 0x01, 0x00, 0x00, 0x00
        /*0020*/ 	.byte	0x00, 0x00, 0x00, 0x00


//--------------------- .nv.info._Z22array_match_mse_kernelIdEvPKT_S2_iPS0_i --------------------------
	.section	.nv.info._Z22array_match_mse_kernelIdEvPKT_S2_iPS0_i,"",@"SHT_CUDA_INFO"
	.sectionflags	@""
	.align	4


	//----- nvinfo : EIATTR_CUDA_API_VERSION
	.align		4
        /*0000*/ 	.byte	0x04, 0x37
        /*0002*/ 	.short	(.L_65 - .L_64)
.L_64:
        /*0004*/ 	.word	0x00000082


	//----- nvinfo : EIATTR_KPARAM_INFO
	.align		4
.L_65:
        /*0008*/ 	.byte	0x04, 0x17
        /*000a*/ 	.short	(.L_67 - .L_66)
.L_66:
        /*000c*/ 	.word	0x00000000
        /*0010*/ 	.short	0x0004
        /*0012*/ 	.short	0x0020
        /*0014*/ 	.byte	0x00, 0xf0, 0x11, 0x00


	//----- nvinfo : EIATTR_KPARAM_INFO
	.align		4
.L_67:
        /*0018*/ 	.byte	0x04, 0x17
        /*001a*/ 	.short	(.L_69 - .L_68)
.L_68:
        /*001c*/ 	.word	0x00000000
        /*0020*/ 	.short	0x0003
        /*0022*/ 	.short	0x0018
        /*0024*/ 	.byte	0x00, 0xf5, 0x21, 0x00


	//----- nvinfo : EIATTR_KPARAM_INFO
	.align		4
.L_69:
        /*0028*/ 	.byte	0x04, 0x17
        /*002a*/ 	.short	(.L_71 - .L_70)
.L_70:
        /*002c*/ 	.word	0x00000000
        /*0030*/ 	.short	0x0002
        /*0032*/ 	.short	0x0010
        /*0034*/ 	.byte	0x00, 0xf0, 0x11, 0x00


	//----- nvinfo : EIATTR_KPARAM_INFO
	.align		4
.L_71:
        /*0038*/ 	.byte	0x04, 0x17
        /*003a*/ 	.short	(.L_73 - .L_72)
.L_72:
        /*003c*/ 	.word	0x00000000
        /*0040*/ 	.short	0x0001
        /*0042*/ 	.short	0x0008
        /*0044*/ 	.byte	0x00, 0xf5, 0x21, 0x00


	//----- nvinfo : EIATTR_KPARAM_INFO
	.align		4
.L_73:
        /*0048*/ 	.byte	0x04, 0x17
        /*004a*/ 	.short	(.L_75 - .L_74)
.L_74:
        /*004c*/ 	.word	0x00000000
        /*0050*/ 	.short	0x0000
        /*0052*/ 	.short	0x0000
        /*0054*/ 	.byte	0x00, 0xf5, 0x21, 0x00


	//----- nvinfo : EIATTR_SPARSE_MMA_MASK
	.align		4
.L_75:
        /*0058*/ 	.byte	0x03, 0x50
        /*005a*/ 	.short	0x0000


	//----- nvinfo : EIATTR_MAXREG_COUNT
	.align		4
        /*005c*/ 	.byte	0x03, 0x1b
        /*005e*/ 	.short	0x00ff


	//----- nvinfo : EIATTR_MERCURY_ISA_VERSION
	.align		4
        /*0060*/ 	.byte	0x03, 0x5f
        /*0062*/ 	.short	0x0101


	//----- nvinfo : EIATTR_VRC_CTA_INIT_COUNT
	.align		4
        /*0064*/ 	.byte	0x02, 0x4a
	.zero		1
	.zero		1


	//----- nvinfo : EIATTR_EXIT_INSTR_OFFSETS
	.align		4
        /*0068*/ 	.byte	0x04, 0x1c
        /*006a*/ 	.short	(.L_77 - .L_76)


	//   ....[0]....
.L_76:
        /*006c*/ 	.word	0x00000070


	//   ....[1]....
        /*0070*/ 	.word	0x00000a20


	//----- nvinfo : EIATTR_CRS_STACK_SIZE
	.align		4
.L_77:
        /*0074*/ 	.byte	0x04, 0x1e
        /*0076*/ 	.short	(.L_79 - .L_78)
.L_78:
        /*0078*/ 	.word	0x00000000


	//----- nvinfo : EIATTR_CBANK_PARAM_SIZE
	.align		4
.L_79:
        /*007c*/ 	.byte	0x03, 0x19
        /*007e*/ 	.short	0x0024


	//----- nvinfo : EIATTR_PARAM_CBANK
	.align		4
        /*0080*/ 	.byte	0x04, 0x0a
        /*0082*/ 	.short	(.L_81 - .L_80)
	.align		4
.L_80:
        /*0084*/ 	.word	index@(.nv.constant0._Z22array_match_mse_kernelIdEvPKT_S2_iPS0_i)
        /*0088*/ 	.short	0x0380
        /*008a*/ 	.short	0x0024


	//----- nvinfo : EIATTR_SW_WAR
	.align		4
.L_81:
        /*008c*/ 	.byte	0x04, 0x36
        /*008e*/ 	.short	(.L_83 - .L_82)
.L_82:
        /*0090*/ 	.word	0x00000008
.L_83:


//--------------------- .nv.info._Z22array_match_mse_kernelIfEvPKT_S2_iPS0_i --------------------------
	.section	.nv.info._Z22array_match_mse_kernelIfEvPKT_S2_iPS0_i,"",@"SHT_CUDA_INFO"
	.sectionflags	@""
	.align	4


	//----- nvinfo : EIATTR_CUDA_API_VERSION
	.align		4
        /*0000*/ 	.byte	0x04, 0x37
        /*0002*/ 	.short	(.L_85 - .L_84)
.L_84:
        /*0004*/ 	.word	0x00000082


	//----- nvinfo : EIATTR_KPARAM_INFO
	.align		4
.L_85:
        /*0008*/ 	.byte	0x04, 0x17
        /*000a*/ 	.short	(.L_87 - .L_86)
.L_86:
        /*000c*/ 	.word	0x00000000
        /*0010*/ 	.short	0x0004
        /*0012*/ 	.short	0x0020
        /*0014*/ 	.byte	0x00, 0xf0, 0x11, 0x00


	//----- nvinfo : EIATTR_KPARAM_INFO
	.align		4
.L_87:
        /*0018*/ 	.byte	0x04, 0x17
        /*001a*/ 	.short	(.L_89 - .L_88)
.L_88:
        /*001c*/ 	.word	0x00000000
        /*0020*/ 	.short	0x0003
        /*0022*/ 	.short	0x0018
        /*0024*/ 	.byte	0x00, 0xf5, 0x21, 0x00


	//----- nvinfo : EIATTR_KPARAM_INFO
	.align		4
.L_89:
        /*0028*/ 	.byte	0x04, 0x17
        /*002a*/ 	.short	(.L_91 - .L_90)
.L_90:
        /*002c*/ 	.word	0x00000000
        /*0030*/ 	.short	0x0002
        /*0032*/ 	.short	0x0010
        /*0034*/ 	.byte	0x00, 0xf0, 0x11, 0x00


	//----- nvinfo : EIATTR_KPARAM_INFO
	.align		4
.L_91:
        /*0038*/ 	.byte	0x04, 0x17
        /*003a*/ 	.short	(.L_93 - .L_92)
.L_92:
        /*003c*/ 	.word	0x00000000
        /*0040*/ 	.short	0x0001
        /*0042*/ 	.short	0x0008
        /*0044*/ 	.byte	0x00, 0xf5, 0x21, 0x00


	//----- nvinfo : EIATTR_KPARAM_INFO
	.align		4
.L_93:
        /*0048*/ 	.byte	0x04, 0x17
        /*004a*/ 	.short	(.L_95 - .L_94)
.L_94:
        /*004c*/ 	.word	0x00000000
        /*0050*/ 	.short	0x0000
        /*0052*/ 	.short	0x0000
        /*0054*/ 	.byte	0x00, 0xf5, 0x21, 0x00


	//----- nvinfo : EIATTR_SPARSE_MMA_MASK
	.align		4
.L_95:
        /*0058*/ 	.byte	0x03, 0x50
        /*005a*/ 	.short	0x0000


	//----- nvinfo : EIATTR_MAXREG_COUNT
	.align		4
        /*005c*/ 	.byte	0x03, 0x1b
        /*005e*/ 	.short	0x00ff


	//----- nvinfo : EIATTR_MERCURY_ISA_VERSION
	.align		4
        /*0060*/ 	.byte	0x03, 0x5f
        /*0062*/ 	.short	0x0101


	//----- nvinfo : EIATTR_VRC_CTA_INIT_COUNT
	.align		4
        /*0064*/ 	.byte	0x02, 0x4a
	.zero		1
	.zero		1


	//----- nvinfo : EIATTR_EXIT_INSTR_OFFSETS
	.align		4
        /*0068*/ 	.byte	0x04, 0x1c
        /*006a*/ 	.short	(.L_97 - .L_96)


	//   ....[0]....
.L_96:
        /*006c*/ 	.word	0x00000070


	//   ....[1]....
        /*0070*/ 	.word	0x000009c0


	//----- nvinfo : EIATTR_CRS_STACK_SIZE
	.align		4
.L_97:
        /*0074*/ 	.byte	0x04, 0x1e
        /*0076*/ 	.short	(.L_99 - .L_98)
.L_98:
        /*0078*/ 	.word	0x00000000


	//----- nvinfo : EIATTR_CBANK_PARAM_SIZE
	.align		4
.L_99:
        /*007c*/ 	.byte	0x03, 0x19
        /*007e*/ 	.short	0x0024


	//----- nvinfo : EIATTR_PARAM_CBANK
	.align		4
        /*0080*/ 	.byte	0x04, 0x0a
        /*0082*/ 	.short	(.L_101 - .L_100)
	.align		4
.L_100:
        /*0084*/ 	.word	index@(.nv.constant0._Z22array_match_mse_kernelIfEvPKT_S2_iPS0_i)
        /*0088*/ 	.short	0x0380
        /*008a*/ 	.short	0x0024


	//----- nvinfo : EIATTR_SW_WAR
	.align		4
.L_101:
        /*008c*/ 	.byte	0x04, 0x36
        /*008e*/ 	.short	(.L_103 - .L_102)
.L_102:
        /*0090*/ 	.word	0x00000008
.L_103:


//--------------------- .nv.info._Z22array_match_mse_kernelIdEvPKT_S2_iPS0_ --------------------------
	.section	.nv.info._Z22array_match_mse_kernelIdEvPKT_S2_iPS0_,"",@"SHT_CUDA_INFO"
	.sectionflags	@""
	.align	4


	//----- nvinfo : EIATTR_CUDA_API_VERSION
	.align		4
        /*0000*/ 	.byte	0x04, 0x37
        /*0002*/ 	.short	(.L_105 - .L_104)
.L_104:
        /*0004*/ 	.word	0x00000082


	//----- nvinfo : EIATTR_KPARAM_INFO
	.align		4
.L_105:
        /*0008*/ 	.byte	0x04, 0x17
        /*000a*/ 	.short	(.L_107 - .L_106)
.L_106:
        /*000c*/ 	.word	0x00000000
        /*0010*/ 	.short	0x0003
        /*0012*/ 	.short	0x0018
        /*0014*/ 	.byte	0x00, 0xf5, 0x21, 0x00


	//----- nvinfo : EIATTR_KPARAM_INFO
	.align		4
.L_107:
        /*0018*/ 	.byte	0x04, 0x17
        /*001a*/ 	.short	(.L_109 - .L_108)
.L_108:
        /*001c*/ 	.word	0x00000000
        /*0020*/ 	.short	0x0002
        /*0022*/ 	.short	0x0010
        /*0024*/ 	.byte	0x00, 0xf0, 0x11, 0x00


	//----- nvinfo : EIATTR_KPARAM_INFO
	.align		4
.L_109:
        /*0028*/ 	.byte	0x04, 0x17
        /*002a*/ 	.short	(.L_111 - .L_110)
.L_110:
        /*002c*/ 	.word	0x00000000
        /*0030*/ 	.short	0x0001
        /*0032*/ 	.short	0x0008
        /*0034*/ 	.byte	0x00, 0xf5, 0x21, 0x00


	//----- nvinfo : EIATTR_KPARAM_INFO
	.align		4
.L_111:
        /*0038*/ 	.byte	0x04, 0x17
        /*003a*/ 	.short	(.L_113 - .L_112)
.L_112:
        /*003c*/ 	.word	0x00000000
        /*0040*/ 	.short	0x0000
        /*0042*/ 	.short	0x0000
        /*0044*/ 	.byte	0x00, 0xf5, 0x21, 0x00


	//----- nvinfo : EIATTR_SPARSE_MMA_MASK
	.align		4
.L_113:
        /*0048*/ 	.byte	0x03, 0x50
        /*004a*/ 	.short	0x0000


	//----- nvinfo : EIATTR_MAXREG_COUNT
	.align		4
        /*004c*/ 	.byte	0x03, 0x1b
        /*004e*/ 	.short	0x00ff


	//----- nvinfo : EIATTR_MERCURY_ISA_VERSION
	.align		4
        /*0050*/ 	.byte	0x03, 0x5f
        /*0052*/ 	.short	0x0101


	//----- nvinfo : EIATTR_VRC_CTA_INIT_COUNT
	.align		4
        /*0054*/ 	.byte	0x02, 0x4a
	.zero		1
	.zero		1


	//----- nvinfo : EIATTR_EXIT_INSTR_OFFSETS
	.align		4
        /*0058*/ 	.byte	0x04, 0x1c
        /*005a*/ 	.short	(.L_115 - .L_114)


	//   ....[0]....
.L_114:
        /*005c*/ 	.word	0x00000a10


	//----- nvinfo : EIATTR_CRS_STACK_SIZE
	.align		4
.L_115:
        /*0060*/ 	.byte	0x04, 0x1e
        /*0062*/ 	.short	(.L_117 - .L_116)
.L_116:
        /*0064*/ 	.word	0x00000000


	//----- nvinfo : EIATTR_CBANK_PARAM_SIZE
	.align		4
.L_117:
        /*0068*/ 	.byte	0x03, 0x19
        /*006a*/ 	.short	0x0020


	//----- nvinfo : EIATTR_PARAM_CBANK
	.align		4
        /*006c*/ 	.byte	0x04, 0x0a
        /*006e*/ 	.short	(.L_119 - .L_118)
	.align		4
.L_118:
        /*0070*/ 	.word	index@(.nv.constant0._Z22array_match_mse_kernelIdEvPKT_S2_iPS0_)
        /*0074*/ 	.short	0x0380
        /*0076*/ 	.short	0x0020


	//----- nvinfo : EIATTR_SW_WAR
	.align		4
.L_119:
        /*0078*/ 	.byte	0x04, 0x36
        /*007a*/ 	.short	(.L_121 - .L_120)
.L_120:
        /*007c*/ 	.word	0x00000008
.L_121:


//--------------------- .nv.info._Z22array_match_mse_kernelIfEvPKT_S2_iPS0_ --------------------------
	.section	.nv.info._Z22array_match_mse_kernelIfEvPKT_S2_iPS0_,"",@"SHT_CUDA_INFO"
	.sectionflags	@""
	.align	4


	//----- nvinfo : EIATTR_CUDA_API_VERSION
	.align		4
        /*0000*/ 	.byte	0x04, 0x37
        /*0002*/ 	.short	(.L_123 - .L_122)
.L_122:
        /*0004*/ 	.word	0x00000082


	//----- nvinfo : EIATTR_KPARAM_INFO
	.align		4
.L_123:
        /*0008*/ 	.byte	0x04, 0x17
        /*000a*/ 	.short	(.L_125 - .L_124)
.L_124:
        /*000c*/ 	.word	0x00000000
        /*0010*/ 	.short	0x0003
        /*0012*/ 	.short	0x0018
        /*0014*/ 	.byte	0x00, 0xf5, 0x21, 0x00


	//----- nvinfo : EIATTR_KPARAM_INFO
	.align		4
.L_125:
        /*0018*/ 	.byte	0x04, 0x17
        /*001a*/ 	.short	(.L_127 - .L_126)
.L_126:
        /*001c*/ 	.word	0x00000000
        /*0020*/ 	.short	0x0002
        /*0022*/ 	.short	0x0010
        /*0024*/ 	.byte	0x00, 0xf0, 0x11, 0x00


	//----- nvinfo : EIATTR_KPARAM_INFO
	.align		4
.L_127:
        /*0028*/ 	.byte	0x04, 0x17
        /*002a*/ 	.short	(.L_129 - .L_128)
.L_128:
        /*002c*/ 	.word	0x00000000
        /*0030*/ 	.short	0x0001
        /*0032*/ 	.short	0x0008
        /*0034*/ 	.byte	0x00, 0xf5, 0x21, 0x00


	//----- nvinfo : EIATTR_KPARAM_INFO
	.align		4
.L_129:
        /*0038*/ 	.byte	0x04, 0x17
        /*003a*/ 	.short	(.L_131 - .L_130)
.L_130:
        /*003c*/ 	.word	0x00000000
        /*0040*/ 	.short	0x0000
        /*0042*/ 	.short	0x0000
        /*0044*/ 	.byte	0x00, 0xf5, 0x21, 0x00


	//----- nvinfo : EIATTR_SPARSE_MMA_MASK
	.align		4
.L_131:
        /*0048*/ 	.byte	0x03, 0x50
        /*004a*/ 	.short	0x0000


	//----- nvinfo : EIATTR_MAXREG_COUNT
	.align		4
        /*004c*/ 	.byte	0x03, 0x1b
        /*004e*/ 	.short	0x00ff


	//----- nvinfo : EIATTR_MERCURY_ISA_VERSION
	.align		4
        /*0050*/ 	.byte	0x03, 0x5f
        /*0052*/ 	.short	0x0101


	//----- nvinfo : EIATTR_VRC_CTA_INIT_COUNT
	.align		4
        /*0054*/ 	.byte	0x02, 0x4a
	.zero		1
	.zero		1


	//----- nvinfo : EIATTR_EXIT_INSTR_OFFSETS
	.align		4
        /*0058*/ 	.byte	0x04, 0x1c
        /*005a*/ 	.short	(.L_133 - .L_132)


	//   ....[0]....
.L_132:
        /*005c*/ 	.word	0x00000990


	//----- nvinfo : EIATTR_CRS_STACK_SIZE
	.align		4
.L_133:
        /*0060*/ 	.byte	0x04, 0x1e
        /*0062*/ 	.short	(.L_135 - .L_134)
.L_134:
        /*0064*/ 	.word	0x00000000


	//----- nvinfo : EIATTR_CBANK_PARAM_SIZE
	.align		4
.L_135:
        /*0068*/ 	.byte	0x03, 0x19
        /*006a*/ 	.short	0x0020


	//----- nvinfo : EIATTR_PARAM_CBANK
	.align		4
        /*006c*/ 	.byte	0x04, 0x0a
        /*006e*/ 	.short	(.L_137 - .L_136)
	.align		4
.L_136:
        /*0070*/ 	.word	index@(.nv.constant0._Z22array_match_mse_kernelIfEvPKT_S2_iPS0_)
        /*0074*/ 	.short	0x0380
        /*0076*/ 	.short	0x0020


	//----- nvinfo : EIATTR_SW_WAR
	.align		4
.L_137:
        /*0078*/ 	.byte	0x04, 0x36
        /*007a*/ 	.short	(.L_139 - .L_138)
.L_138:
        /*007c*/ 	.word	0x00000008
.L_139:


//--------------------- .nv.info._Z28block_match_mse_async_kernelIdEvPKT_S2_iiPS0_i --------------------------
	.section	.nv.info._Z28block_match_mse_async_kernelIdEvPKT_S2_iiPS0_i,"",@"SHT_CUDA_INFO"
	.sectionflags	@""
	.align	4


	//----- nvinfo : EIATTR_CUDA_API_VERSION
	.align		4
        /*0000*/ 	.byte	0x04, 0x37
        /*0002*/ 	.short	(.L_141 - .L_140)
.L_140:
        /*0004*/ 	.word	0x00000082


	//----- nvinfo : EIATTR_KPARAM_INFO
	.align		4
.L_141:
        /*0008*/ 	.byte	0x04, 0x17
        /*000a*/ 	.short	(.L_143 - .L_142)
.L_142:
        /*000c*/ 	.word	0x00000000
        /*0010*/ 	.short	0x0005
        /*0012*/ 	.short	0x0020
        /*0014*/ 	.byte	0x00, 0xf0, 0x11, 0x00


	//----- nvinfo : EIATTR_KPARAM_INFO
	.align		4
.L_143:
        /*0018*/ 	.byte	0x04, 0x17
        /*001a*/ 	.short	(.L_145 - .L_144)
.L_144:
        /*001c*/ 	.word	0x00000000
        /*0020*/ 	.short	0x0004
        /*0022*/ 	.short	0x0018
        /*0024*/ 	.byte	0x00, 0xf5, 0x21, 0x00


	//----- nvinfo : EIATTR_KPARAM_INFO
	.align		4
.L_145:
        /*0028*/ 	.byte	0x04, 0x17
        /*002a*/ 	.short	(.L_147 - .L_146)
.L_146:
        /*002c*/ 	.word	0x00000000
        /*0030*/ 	.short	0x0003
        /*0032*/ 	.short	0x0014
        /*0034*/ 	.byte	0x00, 0xf0, 0x11, 0x00


	//----- nvinfo : EIATTR_KPARAM_INFO
	.align		4
.L_147:
        /*0038*/ 	.byte	0x04, 0x17
        /*003a*/ 	.short	(.L_149 - .L_148)
.L_148:
        /*003c*/ 	.word	0x00000000
        /*0040*/ 	.short	0x0002
        /*0042*/ 	.short	0x0010
        /*0044*/ 	.byte	0x00, 0xf0, 0x11, 0x00


	//----- nvinfo : EIATTR_KPARAM_INFO
	.align		4
.L_149:
        /*0048*/ 	.byte	0x04, 0x17
        /*004a*/ 	.short	(.L_151 - .L_150)
.L_150:
        /*004c*/ 	.word	0x00000000
        /*0050*/ 	.short	0x0001
        /*0052*/ 	.short	0x0008
        /*0054*/ 	.byte	0x00, 0xf5, 0x21, 0x00


	//----- nvinfo : EIATTR_KPARAM_INFO
	.align		4
.L_151:
        /*0058*/ 	.byte	0x04, 0x17
        /*005a*/ 	.short	(.L_153 - .L_152)
.L_152:
        /*005c*/ 	.word	0x00000000
        /*0060*/ 	.short	0x0000
        /*0062*/ 	.short	0x0000
        /*0064*/ 	.byte	0x00, 0xf5, 0x21, 0x00


	//----- nvinfo : EIATTR_SPARSE_MMA_MASK
	.align		4
.L_153:
        /*0068*/ 	.byte	0x03, 0x50
        /*006a*/ 	.short	0x0000


	//----- nvinfo : EIATTR_MAXREG_COUNT
	.align		4
        /*006c*/ 	.byte	0x03, 0x1b
        /*006e*/ 	.short	0x00ff


	//----- nvinfo : EIATTR_MERCURY_ISA_VERSION
	.align		4
        /*0070*/ 	.byte	0x03, 0x5f
        /*0072*/ 	.short	0x0101


	//----- nvinfo : EIATTR_VRC_CTA_INIT_COUNT
	.align		4
        /*0074*/ 	.byte	0x02, 0x4a
	.zero		1
	.zero		1


	//----- nvinfo : EIATTR_EXIT_INSTR_OFFSETS
	.align		4
        /*0078*/ 	.byte	0x04, 0x1c
        /*007a*/ 	.short	(.L_155 - .L_154)


	//   ....[0]....
.L_154:
        /*007c*/ 	.word	0x00000070


	//   ....[1]....
        /*0080*/ 	.word	0x00000c30


	//----- nvinfo : EIATTR_CRS_STACK_SIZE
	.align		4
.L_155:
        /*0084*/ 	.byte	0x04, 0x1e
        /*0086*/ 	.short	(.L_157 - .L_156)
.L_156:
        /*0088*/ 	.word	0x00000000


	//----- nvinfo : EIATTR_CBANK_PARAM_SIZE
	.align		4
.L_157:
        /*008c*/ 	.byte	0x03, 0x19
        /*008e*/ 	.short	0x0024


	//----- nvinfo : EIATTR_PARAM_CBANK
	.align		4
        /*0090*/ 	.byte	0x04, 0x0a
        /*0092*/ 	.short	(.L_159 - .L_158)
	.align		4
.L_158:
        /*0094*/ 	.word	index@(.nv.constant0._Z28block_match_mse_async_kernelIdEvPKT_S2_iiPS0_i)
        /*0098*/ 	.short	0x0380
        /*009a*/ 	.short	0x0024


	//----- nvinfo : EIATTR_SW_WAR
	.align		4
.L_159:
        /*009c*/ 	.byte	0x04, 0x36
        /*009e*/ 	.short	(.L_161 - .L_160)
.L_160:
        /*00a0*/ 	.word	0x00000008
.L_161:


//--------------------- .nv.info._Z28block_match_mse_async_kernelIfEvPKT_S2_iiPS0_i --------------------------
	.section	.nv.info._Z28block_match_mse_async_kernelIfEvPKT_S2_iiPS0_i,"",@"SHT_CUDA_INFO"
	.sectionflags	@""
	.align	4


	//----- nvinfo : EIATTR_CUDA_API_VERSION
	.align		4
        /*0000*/ 	.byte	0x04, 0x37
        /*0002*/ 	.short	(.L_163 - .L_162)
.L_162:
        /*0004*/ 	.word	0x00000082


	//----- nvinfo : EIATTR_KPARAM_INFO
	.align		4
.L_163:
        /*0008*/ 	.byte	0x04, 0x17
        /*000a*/ 	.short	(.L_165 - .L_164)
.L_164:
        /*000c*/ 	.word	0x00000000
        /*0010*/ 	.short	0x0005
        /*0012*/ 	.short	0x0020
        /*0014*/ 	.byte	0x00, 0xf0, 0x11, 0x00


	//----- nvinfo : EIATTR_KPARAM_INFO
	.align		4
.L_165:
        /*0018*/ 	.byte	0x04, 0x17
        /*001a*/ 	.short	(.L_167 - .L_166)
.L_166:
        /*001c*/ 	.word	0x00000000
        /*0020*/ 	.short	0x0004
        /*0022*/ 	.short	0x0018
        /*0024*/ 	.byte	0x00, 0xf5, 0x21, 0x00


	//----- nvinfo : EIATTR_KPARAM_INFO
	.align		4
.L_167:
        /*0028*/ 	.byte	0x04, 0x17
        /*002a*/ 	.short	(.L_169 - .L_168)
.L_168:
        /*002c*/ 	.word	0x00000000
        /*0030*/ 	.short	0x0003
        /*0032*/ 	.short	0x0014
        /*0034*/ 	.byte	0x00, 0xf0, 0x11, 0x00


	//----- nvinfo : EIATTR_KPARAM_INFO
	.align		4
.L_169:
        /*0038*/ 	.byte	0x04, 0x17
        /*003a*/ 	.short	(.L_171 - .L_170)
.L_170:
        /*003c*/ 	.word	0x00000000
        /*0040*/ 	.short	0x0002
        /*0042*/ 	.short	0x0010
        /*0044*/ 	.byte	0x00, 0xf0, 0x11, 0x00


	//----- nvinfo : EIATTR_KPARAM_INFO
	.align		4
.L_171:
        /*0048*/ 	.byte	0x04, 0x17
        /*004a*/ 	.short	(.L_173 - .L_172)
.L_172:
        /*004c*/ 	.word	0x00000000
        /*0050*/ 	.short	0x0001
        /*0052*/ 	.short	0x0008
        /*0054*/ 	.byte	0x00, 0xf5, 0x21, 0x00


	//----- nvinfo : EIATTR_KPARAM_INFO
	.align		4
.L_173:
        /*0058*/ 	.byte	0x04, 0x17
        /*005a*/ 	.short	(.L_175 - .L_174)
.L_174:
        /*005c*/ 	.word	0x00000000
        /*0060*/ 	.short	0x0000
        /*0062*/ 	.short	0x0000
        /*0064*/ 	.byte	0x00, 0xf5, 0x21, 0x00


	//----- nvinfo : EIATTR_SPARSE_MMA_MASK
	.align		4
.L_175:
        /*0068*/ 	.byte	0x03, 0x50
        /*006a*/ 	.short	0x0000


	//----- nvinfo : EIATTR_MAXREG_COUNT
	.align		4
        /*006c*/ 	.byte	0x03, 0x1b
        /*006e*/ 	.short	0x00ff


	//----- nvinfo : EIATTR_MERCURY_ISA_VERSION
	.align		4
        /*0070*/ 	.byte	0x03, 0x5f
        /*0072*/ 	.short	0x0101


	//----- nvinfo : EIATTR_VRC_CTA_INIT_COUNT
	.align		4
        /*0074*/ 	.byte	0x02, 0x4a
	.zero		1
	.zero		1


	//----- nvinfo : EIATTR_EXIT_INSTR_OFFSETS
	.align		4
        /*0078*/ 	.byte	0x04, 0x1c
        /*007a*/ 	.short	(.L_177 - .L_176)


	//   ....[0]....
.L_176:
        /*007c*/ 	.word	0x00000070


	//   ....[1]....
        /*0080*/ 	.word	0x00000bd0


	//----- nvinfo : EIATTR_CRS_STACK_SIZE
	.align		4
.L_177:
        /*0084*/ 	.byte	0x04, 0x1e
        /*0086*/ 	.short	(.L_179 - .L_178)
.L_178:
        /*0088*/ 	.word	0x00000000


	//----- nvinfo : EIATTR_CBANK_PARAM_SIZE
	.align		4
.L_179:
        /*008c*/ 	.byte	0x03, 0x19
        /*008e*/ 	.short	0x0024


	//----- nvinfo : EIATTR_PARAM_CBANK
	.align		4
        /*0090*/ 	.byte	0x04, 0x0a
        /*0092*/ 	.short	(.L_181 - .L_180)
	.align		4
.L_180:
        /*0094*/ 	.word	index@(.nv.constant0._Z28block_match_mse_async_kernelIfEvPKT_S2_iiPS0_i)
        /*0098*/ 	.short	0x0380
        /*009a*/ 	.short	0x0024


	//----- nvinfo : EIATTR_SW_WAR
	.align		4
.L_181:
        /*009c*/ 	.byte	0x04, 0x36
        /*009e*/ 	.short	(.L_183 - .L_182)
.L_182:
        /*00a0*/ 	.word	0x00000008
.L_183:


//--------------------- .nv.info._Z28block_match_mse_async_kernelIdEvPKT_S2_iiPS0_ --------------------------
	.section	.nv.info._Z28block_match_mse_async_kernelIdEvPKT_S2_iiPS0_,"",@"SHT_CUDA_INFO"
	.sectionflags	@""
	.align	4


	//----- nvinfo : EIATTR_CUDA_API_VERSION
	.align		4
        /*0000*/ 	.byte	0x04, 0x37
        /*0002*/ 	.short	(.L_185 - .L_184)
.L_184:
        /*0004*/ 	.word	0x00000082


	//----- nvinfo : EIATTR_KPARAM_INFO
	.align		4
.L_185:
        /*0008*/ 	.byte	0x04, 0x17
        /*000a*/ 	.short	(.L_187 - .L_186)
.L_186:
        /*000c*/ 	.word	0x00000000
        /*0010*/ 	.short	0x0004
        /*0012*/ 	.short	0x0018
        /*0014*/ 	.byte	0x00, 0xf5, 0x21, 0x00


	//----- nvinfo : EIATTR_KPARAM_INFO
	.align		4
.L_187:
        /*0018*/ 	.byte	0x04, 0x17
        /*001a*/ 	.short	(.L_189 - .L_188)
.L_188:
        /*001c*/ 	.word	0x00000000
        /*0020*/ 	.short	0x0003
        /*0022*/ 	.short	0x0014
        /*0024*/ 	.byte	0x00, 0xf0, 0x11, 0x00


	//----- nvinfo : EIATTR_KPARAM_INFO
	.align		4
.L_189:
        /*0028*/ 	.byte	0x04, 0x17
        /*002a*/ 	.short	(.L_191 - .L_190)
.L_190:
        /*002c*/ 	.word	0x00000000
        /*0030*/ 	.short	0x0002
        /*0032*/ 	.short	0x0010
        /*0034*/ 	.byte	0x00, 0xf0, 0x11, 0x00


	//----- nvinfo : EIATTR_KPARAM_INFO
	.align		4
.L_191:
        /*0038*/ 	.byte	0x04, 0x17
        /*003a*/ 	.short	(.L_193 - .L_192)
.L_192:
        /*003c*/ 	.word	0x00000000
        /*0040*/ 	.short	0x0001
        /*0042*/ 	.short	0x0008
        /*0044*/ 	.byte	0x00, 0xf5, 0x21, 0x00


	//----- nvinfo : EIATTR_KPARAM_INFO
	.align		4
.L_193:
        /*0048*/ 	.byte	0x04, 0x17
        /*004a*/ 	.short	(.L_195 - .L_194)
.L_194:
        /*004c*/ 	.word	0x00000000
        /*0050*/ 	.short	0x0000
        /*0052*/ 	.short	0x0000
        /*0054*/ 	.byte	0x00, 0xf5, 0x21, 0x00


	//----- nvinfo : EIATTR_SPARSE_MMA_MASK
	.align		4
.L_195:
        /*0058*/ 	.byte	0x03, 0x50
        /*005a*/ 	.short	0x0000


	//----- nvinfo : EIATTR_MAXREG_COUNT
	.align		4
        /*005c*/ 	.byte	0x03, 0x1b
        /*005e*/ 	.short	0x00ff


	//----- nvinfo : EIATTR_MERCURY_ISA_VERSION
	.align		4
        /*0060*/ 	.byte	0x03, 0x5f
        /*0062*/ 	.short	0x0101


	//----- nvinfo : EIATTR_VRC_CTA_INIT_COUNT
	.align		4
        /*0064*/ 	.byte	0x02, 0x4a
	.zero		1
	.zero		1


	//----- nvinfo : EIATTR_EXIT_INSTR_OFFSETS
	.align		4
        /*0068*/ 	.byte	0x04, 0x1c
        /*006a*/ 	.short	(.L_197 - .L_196)


	//   ....[0]....
.L_196:
        /*006c*/ 	.word	0x00000c00


	//----- nvinfo : EIATTR_CRS_STACK_SIZE
	.align		4
.L_197:
        /*0070*/ 	.byte	0x04, 0x1e
        /*0072*/ 	.short	(.L_199 - .L_198)
.L_198:
        /*0074*/ 	.word	0x00000000


	//----- nvinfo : EIATTR_CBANK_PARAM_SIZE
	.align		4
.L_199:
        /*0078*/ 	.byte	0x03, 0x19
        /*007a*/ 	.short	0x0020


	//----- nvinfo : EIATTR_PARAM_CBANK
	.align		4
        /*007c*/ 	.byte	0x04, 0x0a
        /*007e*/ 	.short	(.L_201 - .L_200)
	.align		4
.L_200:
        /*0080*/ 	.word	index@(.nv.constant0._Z28block_match_mse_async_kernelIdEvPKT_S2_iiPS0_)
        /*0084*/ 	.short	0x0380
        /*0086*/ 	.short	0x0020


	//----- nvinfo : EIATTR_SW_WAR
	.align		4
.L_201:
        /*0088*/ 	.byte	0x04, 0x36
        /*008a*/ 	.short	(.L_203 - .L_202)
.L_202:
        /*008c*/ 	.word	0x00000008
.L_203:


//--------------------- .nv.info._Z28block_match_mse_async_kernelIfEvPKT_S2_iiPS0_ --------------------------
	.section	.nv.info._Z28block_match_mse_async_kernelIfEvPKT_S2_iiPS0_,"",@"SHT_CUDA_INFO"
	.sectionflags	@""
	.align	4


	//----- nvinfo : EIATTR_CUDA_API_VERSION
	.align		4
        /*0000*/ 	.byte	0x04, 0x37
        /*0002*/ 	.short	(.L_205 - .L_204)
.L_204:
        /*0004*/ 	.word	0x00000082


	//----- nvinfo : EIATTR_KPARAM_INFO
	.align		4
.L_205:
        /*0008*/ 	.byte	0x04, 0x17
        /*000a*/ 	.short	(.L_207 - .L_206)
.L_206:
        /*000c*/ 	.word	0x00000000
        /*0010*/ 	.short	0x0004
        /*0012*/ 	.short	0x0018
        /*0014*/ 	.byte	0x00, 0xf5, 0x21, 0x00


	//----- nvinfo : EIATTR_KPARAM_INFO
	.align		4
.L_207:
        /*0018*/ 	.byte	0x04, 0x17
        /*001a*/ 	.short	(.L_209 - .L_208)
.L_208:
        /*001c*/ 	.word	0x00000000
        /*0020*/ 	.short	0x0003
        /*0022*/ 	.short	0x0014
        /*0024*/ 	.byte	0x00, 0xf0, 0x11, 0x00


	//----- nvinfo : EIATTR_KPARAM_INFO
	.align		4
.L_209:
        /*0028*/ 	.byte	0x04, 0x17
        /*002a*/ 	.short	(.L_211 - .L_210)
.L_210:
        /*002c*/ 	.word	0x00000000
        /*0030*/ 	.short	0x0002
        /*0032*/ 	.short	0x0010
        /*0034*/ 	.byte	0x00, 0xf0, 0x11, 0x00


	//----- nvinfo : EIATTR_KPARAM_INFO
	.align		4
.L_211:
        /*0038*/ 	.byte	0x04, 0x17
        /*003a*/ 	.short	(.L_213 - .L_212)
.L_212:
        /*003c*/ 	.word	0x00000000
        /*0040*/ 	.short	0x0001
        /*0042*/ 	.short	0x0008
        /*0044*/ 	.byte	0x00, 0xf5, 0x21, 0x00


	//----- nvinfo : EIATTR_KPARAM_INFO
	.align		4
.L_213:
        /*0048*/ 	.byte	0x04, 0x17
        /*004a*/ 	.short	(.L_215 - .L_214)
.L_214:
        /*004c*/ 	.word	0x00000000
        /*0050*/ 	.short	0x0000
        /*0052*/ 	.short	0x0000
        /*0054*/ 	.byte	0x00, 0xf5, 0x21, 0x00


	//----- nvinfo : EIATTR_SPARSE_MMA_MASK
	.align		4
.L_215:
        /*0058*/ 	.byte	0x03, 0x50
        /*005a*/ 	.short	0x0000


	//----- nvinfo : EIATTR_MAXREG_COUNT
	.align		4
        /*005c*/ 	.byte	0x03, 0x1b
        /*005e*/ 	.short	0x00ff


	//----- nvinfo : EIATTR_MERCURY_ISA_VERSION
	.align		4
        /*0060*/ 	.byte	0x03, 0x5f
        /*0062*/ 	.short	0x0101


	//----- nvinfo : EIATTR_VRC_CTA_INIT_COUNT
	.align		4
        /*0064*/ 	.byte	0x02, 0x4a
	.zero		1
	.zero		1


	//----- nvinfo : EIATTR_EXIT_INSTR_OFFSETS
	.align		4
        /*0068*/ 	.byte	0x04, 0x1c
        /*006a*/ 	.short	(.L_217 - .L_216)


	//   ....[0]....
.L_216:
        /*006c*/ 	.word	0x00000ba0


	//----- nvinfo : EIATTR_CRS_STACK_SIZE
	.align		4
.L_217:
        /*0070*/ 	.byte	0x04, 0x1e
        /*0072*/ 	.short	(.L_219 - .L_218)
.L_218:
        /*0074*/ 	.word	0x00000000


	//----- nvinfo : EIATTR_CBANK_PARAM_SIZE
	.align		4
.L_219:
        /*0078*/ 	.byte	0x03, 0x19
        /*007a*/ 	.short	0x0020


	//----- nvinfo : EIATTR_PARAM_CBANK
	.align		4
        /*007c*/ 	.byte	0x04, 0x0a
        /*007e*/ 	.short	(.L_221 - .L_220)
	.align		4
.L_220:
        /*0080*/ 	.word	index@(.nv.constant0._Z28block_match_mse_async_kernelIfEvPKT_S2_iiPS0_)
        /*0084*/ 	.short	0x0380
        /*0086*/ 	.short	0x0020


	//----- nvinfo : EIATTR_SW_WAR
	.align		4
.L_221:
        /*0088*/ 	.byte	0x04, 0x36
        /*008a*/ 	.short	(.L_223 - .L_222)
.L_222:
        /*008c*/ 	.word	0x00000008
.L_223:


//--------------------- .nv.callgraph             --------------------------
	.section	.nv.callgraph,"",@"SHT_CUDA_CALLGRAPH"
	.align	4
	.sectionentsize	8
	.align		4
        /*0000*/ 	.word	0x00000000
	.align		4
        /*0004*/ 	.word	0xffffffff
	.align		4
        /*0008*/ 	.word	0x00000000
	.align		4
        /*000c*/ 	.word	0xfffffffe
	.align		4
        /*0010*/ 	.word	0x00000000
	.align		4
        /*0014*/ 	.word	0xfffffffd
	.align		4
        /*0018*/ 	.word	0x00000000
	.align		4
        /*001c*/ 	.word	0xfffffffc


//--------------------- .text._Z22array_match_mse_kernelIdEvPKT_S2_iPS0_i --------------------------
	.section	.text._Z22array_match_mse_kernelIdEvPKT_S2_iPS0_i,"ax",@progbits
	.align	128
        .global         _Z22array_match_mse_kernelIdEvPKT_S2_iPS0_i
        .type           _Z22array_match_mse_kernelIdEvPKT_S2_iPS0_i,@function
        .size           _Z22array_match_mse_kernelIdEvPKT_S2_iPS0_i,(.L_x_120 - _Z22array_match_mse_kernelIdEvPKT_S2_iPS0_i)
        .other          _Z22array_match_mse_kernelIdEvPKT_S2_iPS0_i,@"STO_CUDA_ENTRY STV_DEFAULT"
_Z22array_match_mse_kernelIdEvPKT_S2_iPS0_i:
.text._Z22array_match_mse_kernelIdEvPKT_S2_iPS0_i:
[----:B------:R-:W-:Y:S01]  /*0000*/  LDC R1, c[0x0][0x37c] ;  /* 0x0000df00ff017b82 */ /* 0x000fe20000000800 */
[----:B------:R-:W0:Y:S01]  /*0010*/  S2R R0, SR_TID.X ;  /* 0x0000000000007919 */ /* 0x000e220000002100 */
[----:B------:R-:W0:Y:S01]  /*0020*/  LDCU UR4, c[0x0][0x360] ;  /* 0x00006c00ff0477ac */ /* 0x000e220008000800 */
[----:B------:R-:W0:Y:S01]  /*0030*/  S2R R3, SR_CTAID.X ;  /* 0x0000000000037919 */ /* 0x000e220000002500 */
[----:B------:R-:W1:Y:S01]  /*0040*/  LDCU UR5, c[0x0][0x3a0] ;  /* 0x00007400ff0577ac */ /* 0x000e620008000800 */
[----:B0-----:R-:W-:-:S05]  /*0050*/  IMAD R0, R3, UR4, R0 ;  /* 0x0000000403007c24 */ /* 0x001fca000f8e0200 */
[----:B-1----:R-:W-:-:S13]  /*0060*/  ISETP.GE.AND P0, PT, R0, UR5, PT ;  /* 0x0000000500007c0c */ /* 0x002fda000bf06270 */
[----:B------:R-:W-:Y:S05]  /*0070*/  @P0 EXIT ;  /* 0x000000000000094d */ /* 0x000fea0003800000 */
[----:B------:R-:W0:Y:S01]  /*0080*/  LDC R3, c[0x0][0x390] ;  /* 0x0000e400ff037b82 */ /* 0x000e220000000800 */
[----:B------:R-:W1:Y:S01]  /*0090*/  LDCU.64 UR4, c[0x0][0x358] ;  /* 0x00006b00ff0477ac */ /* 0x000e620008000a00 */
[----:B------:R-:W-:Y:S02]  /*00a0*/  CS2R R12, SRZ ;  /* 0x00000000000c7805 */ /* 0x000fe4000001ff00 */
[----:B0-----:R-:W-:-:S13]  /*00b0*/  ISETP.GE.AND P0, PT, R3, 0x1, PT ;  /* 0x000000010300780c */ /* 0x001fda0003f06270 */
[----:B-1----:R-:W-:Y:S05]  /*00c0*/  @!P0 BRA `(.L_x_0) ;  /* 0x0000000400f48947 */ /* 0x002fea0003800000 */
[C---:B------:R-:W-:Y:S01]  /*00d0*/  ISETP.GE.U32.AND P1, PT, R3.reuse, 0x8, PT ;  /* 0x000000080300780c */ /* 0x040fe20003f26070 */
[----:B------:R-:W-:Y:S01]  /*00e0*/  IMAD R4, R0, R3, RZ ;  /* 0x0000000300047224 */ /* 0x000fe200078e02ff */
[----:B------:R-:W-:Y:S01]  /*00f0*/  LOP3.LUT R2, R3, 0x7, RZ, 0xc0, !PT ;  /* 0x0000000703027812 */ /* 0x000fe200078ec0ff */
[----:B------:R-:W-:Y:S01]  /*0100*/  IMAD.MOV.U32 R5, RZ, RZ, RZ ;  /* 0x000000ffff057224 */ /* 0x000fe200078e00ff */
[----:B------:R-:W-:Y:S02]  /*0110*/  CS2R R12, SRZ ;  /* 0x00000000000c7805 */ /* 0x000fe4000001ff00 */
[----:B------:R-:W-:Y:S02]  /*0120*/  ISETP.NE.AND P0, PT, R2, RZ, PT ;  /* 0x000000ff0200720c */ /* 0x000fe40003f05270 */
[----:B------:R-:W-:-:S05]  /*0130*/  SHF.R.S32.HI R25, RZ, 0x1f, R4 ;  /* 0x0000001fff197819 */ /* 0x000fca0000011404 */
[----:B------:R-:W-:Y:S06]  /*0140*/  @!P1 BRA `(.L_x_1) ;  /* 0x0000000000c49947 */ /* 0x000fec0003800000 */
[----:B------:R-:W0:Y:S01]  /*0150*/  LDCU.128 UR8, c[0x0][0x380] ;  /* 0x00007000ff0877ac */ /* 0x000e220008000c00 */
[C---:B------:R-:W-:Y:S02]  /*0160*/  LEA R8, P1, R4.reuse, 0x20, 0x3 ;  /* 0x0000002004087811 */ /* 0x040fe400078218ff */
[----:B------:R-:W-:Y:S02]  /*0170*/  CS2R R12, SRZ ;  /* 0x00000000000c7805 */ /* 0x000fe4000001ff00 */
[----:B------:R-:W-:Y:S02]  /*0180*/  LOP3.LUT R5, R3, 0x7ffffff8, RZ, 0xc0, !PT ;  /* 0x7ffffff803057812 */ /* 0x000fe400078ec0ff */
[----:B------:R-:W-:-:S03]  /*0190*/  LEA.HI.X R9, R4, RZ, R25, 0x3, P1 ;  /* 0x000000ff04097211 */ /* 0x000fc600008f1c19 */
[----:B------:R-:W-:Y:S01]  /*01a0*/  IMAD.MOV R24, RZ, RZ, -R5 ;  /* 0x000000ffff187224 */ /* 0x000fe200078e0a05 */
[C---:B0-----:R-:W-:Y:S02]  /*01b0*/  IADD3 R6, P2, PT, R8.reuse, UR8, RZ ;  /* 0x0000000808067c10 */ /* 0x041fe4000ff5e0ff */
[----:B------:R-:W-:Y:S02]  /*01c0*/  IADD3 R8, P1, PT, R8, UR10, RZ ;  /* 0x0000000a08087c10 */ /* 0x000fe4000ff3e0ff */
[C---:B------:R-:W-:Y:S02]  /*01d0*/  IADD3.X R7, PT, PT, R9.reuse, UR9, RZ, P2, !PT ;  /* 0x0000000909077c10 */ /* 0x040fe400097fe4ff */
[----:B------:R-:W-:-:S09]  /*01e0*/  IADD3.X R9, PT, PT, R9, UR11, RZ, P1, !PT ;  /* 0x0000000b09097c10 */ /* 0x000fd20008ffe4ff */
.L_x_2:
[----:B------:R-:W2:Y:S04]  /*01f0*/  LDG.E.64 R14, desc[UR4][R6.64+-0x20] ;  /* 0xffffe004060e7981 */ /* 0x000ea8000c1e1b00 */
[----:B------:R-:W2:Y:S04]  /*0200*/  LDG.E.64 R16, desc[UR4][R8.64+-0x20] ;  /* 0xffffe00408107981 */ /* 0x000ea8000c1e1b00 */
[----:B------:R-:W3:Y:S04]  /*0210*/  LDG.E.64 R10, desc[UR4][R6.64+-0x18] ;  /* 0xffffe804060a7981 */ /* 0x000ee8000c1e1b00 */
[----:B------:R-:W3:Y:S04]  /*0220*/  LDG.E.64 R22, desc[UR4][R8.64+-0x18] ;  /* 0xffffe80408167981 */ /* 0x000ee8000c1e1b00 */
[----:B------:R-:W4:Y:S04]  /*0230*/  LDG.E.64 R20, desc[UR4][R6.64+-0x10] ;  /* 0xfffff00406147981 */ /* 0x000f28000c1e1b00 */
[----:B------:R-:W4:Y:S01]  /*0240*/  LDG.E.64 R18, desc[UR4][R8.64+-0x10] ;  /* 0xfffff00408127981 */ /* 0x000f22000c1e1b00 */
[----:B--2---:R-:W-:-:S03]  /*0250*/  DADD R14, R14, -R16 ;  /* 0x000000000e0e7229 */ /* 0x004fc60000000810 */
[----:B------:R-:W2:Y:S05]  /*0260*/  LDG.E.64 R16, desc[UR4][R6.64] ;  /* 0x0000000406107981 */ /* 0x000eaa000c1e1b00 */
[----:B------:R-:W-:Y:S02]  /*0270*/  DFMA R14, R14, R14, R12 ;  /* 0x0000000e0e0e722b */ /* 0x000fe4000000000c */
[----:B---3--:R-:W-:Y:S01]  /*0280*/  DADD R22, R10, -R22 ;  /* 0x000000000a167229 */ /* 0x008fe20000000816 */
[----:B------:R-:W3:Y:S04]  /*0290*/  LDG.E.64 R12, desc[UR4][R8.64+-0x8] ;  /* 0xfffff804080c7981 */ /* 0x000ee8000c1e1b00 */
[----:B------:R-:W3:Y:S03]  /*02a0*/  LDG.E.64 R10, desc[UR4][R6.64+-0x8] ;  /* 0xfffff804060a7981 */ /* 0x000ee6000c1e1b00 */
[----:B------:R-:W-:Y:S01]  /*02b0*/  DFMA R22, R22, R22, R14 ;  /* 0x000000161616722b */ /* 0x000fe2000000000e */
[----:B------:R-:W2:Y:S01]  /*02c0*/  LDG.E.64 R14, desc[UR4][R8.64] ;  /* 0x00000004080e7981 */ /* 0x000ea2000c1e1b00 */
[----:B----4-:R-:W-:-:S08]  /*02d0*/  DADD R18, R20, -R18 ;  /* 0x0000000014127229 */ /* 0x010fd00000000812 */
[----:B------:R-:W-:Y:S01]  /*02e0*/  DFMA R18, R18, R18, R22 ;  /* 0x000000121212722b */ /* 0x000fe20000000016 */
[----:B------:R-:W4:Y:S01]  /*02f0*/  LDG.E.64 R22, desc[UR4][R8.64+0x18] ;  /* 0x0000180408167981 */ /* 0x000f22000c1e1b00 */
[----:B---3--:R-:W-:-:S03]  /*0300*/  DADD R20, R10, -R12 ;  /* 0x000000000a147229 */ /* 0x008fc6000000080c */
[----:B------:R-:W3:Y:S04]  /*0310*/  LDG.E.64 R10, desc[UR4][R6.64+0x8] ;  /* 0x00000804060a7981 */ /* 0x000ee8000c1e1b00 */
[----:B------:R-:W3:Y:S01]  /*0320*/  LDG.E.64 R12, desc[UR4][R8.64+0x8] ;  /* 0x00000804080c7981 */ /* 0x000ee2000c1e1b00 */
[----:B------:R-:W-:Y:S02]  /*0330*/  DFMA R18, R20, R20, R18 ;  /* 0x000000141412722b */ /* 0x000fe40000000012 */
[----:B--2---:R-:W-:Y:S01]  /*0340*/  DADD R20, R16, -R14 ;  /* 0x0000000010147229 */ /* 0x004fe2000000080e */
[----:B------:R-:W2:Y:S04]  /*0350*/  LDG.E.64 R14, desc[UR4][R6.64+0x10] ;  /* 0x00001004060e7981 */ /* 0x000ea8000c1e1b00 */
[----:B------:R0:W2:Y:S03]  /*0360*/  LDG.E.64 R16, desc[UR4][R8.64+0x10] ;  /* 0x0000100408107981 */ /* 0x0000a6000c1e1b00 */
[----:B------:R-:W-:-:S02]  /*0370*/  DFMA R18, R20, R20, R18 ;  /* 0x000000141412722b */ /* 0x000fc40000000012 */
[----:B------:R1:W4:Y:S01]  /*0380*/  LDG.E.64 R20, desc[UR4][R6.64+0x18] ;  /* 0x0000180406147981 */ /* 0x000322000c1e1b00 */
[----:B------:R-:W-:-:S05]  /*0390*/  VIADD R24, R24, 0x8 ;  /* 0x0000000818187836 */ /* 0x000fca0000000000 */
[----:B------:R-:W-:Y:S02]  /*03a0*/  ISETP.NE.AND P1, PT, R24, RZ, PT ;  /* 0x000000ff1800720c */ /* 0x000fe40003f25270 */
[----:B0-----:R-:W-:Y:S02]  /*03b0*/  IADD3 R8, P3, PT, R8, 0x40, RZ ;  /* 0x0000004008087810 */ /* 0x001fe40007f7e0ff */
[----:B-1----:R-:W-:-:S03]  /*03c0*/  IADD3 R6, P2, PT, R6, 0x40, RZ ;  /* 0x0000004006067810 */ /* 0x002fc60007f5e0ff */
[----:B------:R-:W-:Y:S02]  /*03d0*/  IMAD.X R9, RZ, RZ, R9, P3 ;  /* 0x000000ffff097224 */ /* 0x000fe400018e0609 */
[----:B------:R-:W-:Y:S01]  /*03e0*/  IMAD.X R7, RZ, RZ, R7, P2 ;  /* 0x000000ffff077224 */ /* 0x000fe200010e0607 */
[----:B---3--:R-:W-:-:S08]  /*03f0*/  DADD R10, R10, -R12 ;  /* 0x000000000a0a7229 */ /* 0x008fd0000000080c */
[----:B------:R-:W-:Y:S02]  /*0400*/  DFMA R18, R10, R10, R18 ;  /* 0x0000000a0a12722b */ /* 0x000fe40000000012 */
[----:B--2---:R-:W-:Y:S02]  /*0410*/  DADD R14, R14, -R16 ;  /* 0x000000000e0e7229 */ /* 0x004fe40000000810 */
[----:B----4-:R-:W-:-:S06]  /*0420*/  DADD R20, R20, -R22 ;  /* 0x0000000014147229 */ /* 0x010fcc0000000816 */
[----:B------:R-:W-:-:S08]  /*0430*/  DFMA R18, R14, R14, R18 ;  /* 0x0000000e0e12722b */ /* 0x000fd00000000012 */
[----:B------:R-:W-:Y:S01]  /*0440*/  DFMA R12, R20, R20, R18 ;  /* 0x00000014140c722b */ /* 0x000fe20000000012 */
[----:B------:R-:W-:Y:S10]  /*0450*/  @P1 BRA `(.L_x_2) ;  /* 0xfffffffc00641947 */ /* 0x000ff4000383ffff */
.L_x_1:
[----:B------:R-:W-:Y:S05]  /*0460*/  @!P0 BRA `(.L_x_0) ;  /* 0x00000004000c8947 */ /* 0x000fea0003800000 */
[----:B------:R-:W-:Y:S02]  /*0470*/  ISETP.GE.U32.AND P0, PT, R2, 0x4, PT ;  /* 0x000000040200780c */ /* 0x000fe40003f06070 */
[----:B------:R-:W-:-:S04]  /*0480*/  LOP3.LUT R24, R3, 0x3, RZ, 0xc0, !PT ;  /* 0x0000000303187812 */ /* 0x000fc800078ec0ff */
[----:B------:R-:W-:-:S07]  /*0490*/  ISETP.NE.AND P1, PT, R24, RZ, PT ;  /* 0x000000ff1800720c */ /* 0x000fce0003f25270 */
[----:B------:R-:W-:Y:S06]  /*04a0*/  @!P0 BRA `(.L_x_3) ;  /* 0x0000000000688947 */ /* 0x000fec0003800000 */
[----:B------:R-:W0:Y:S01]  /*04b0*/  LDCU.128 UR8, c[0x0][0x380] ;  /* 0x00007000ff0877ac */ /* 0x000e220008000c00 */
[----:B------:R-:W-:-:S05]  /*04c0*/  IADD3 R2, P0, PT, R4, R5, RZ ;  /* 0x0000000504027210 */ /* 0x000fca0007f1e0ff */
[----:B------:R-:W-:Y:S02]  /*04d0*/  IMAD.SHL.U32 R6, R2, 0x8, RZ ;  /* 0x0000000802067824 */ /* 0x000fe400078e00ff */
[----:B------:R-:W-:-:S05]  /*04e0*/  IMAD.X R7, RZ, RZ, R25, P0 ;  /* 0x000000ffff077224 */ /* 0x000fca00000e0619 */
[----:B------:R-:W-:Y:S02]  /*04f0*/  SHF.L.U64.HI R2, R2, 0x3, R7 ;  /* 0x0000000302027819 */ /* 0x000fe40000010207 */
[C---:B0-----:R-:W-:Y:S02]  /*0500*/  IADD3 R26, P0, PT, R6.reuse, UR8, RZ ;  /* 0x00000008061a7c10 */ /* 0x041fe4000ff1e0ff */
[----:B------:R-:W-:Y:S02]  /*0510*/  IADD3 R6, P2, PT, R6, UR10, RZ ;  /* 0x0000000a06067c10 */ /* 0x000fe4000ff5e0ff */
[C---:B------:R-:W-:Y:S02]  /*0520*/  IADD3.X R27, PT, PT, R2.reuse, UR9, RZ, P0, !PT ;  /* 0x00000009021b7c10 */ /* 0x040fe400087fe4ff */
[----:B------:R-:W-:-:S03]  /*0530*/  IADD3.X R7, PT, PT, R2, UR11, RZ, P2, !PT ;  /* 0x0000000b02077c10 */ /* 0x000fc600097fe4ff */
[----:B------:R-:W2:Y:S04]  /*0540*/  LDG.E.64 R8, desc[UR4][R26.64] ;  /* 0x000000041a087981 */ /* 0x000ea8000c1e1b00 */
[----:B------:R-:W2:Y:S04]  /*0550*/  LDG.E.64 R10, desc[UR4][R6.64] ;  /* 0x00000004060a7981 */ /* 0x000ea8000c1e1b00 */
[----:B------:R-:W3:Y:S04]  /*0560*/  LDG.E.64 R14, desc[UR4][R26.64+0x8] ;  /* 0x000008041a0e7981 */ /* 0x000ee8000c1e1b00 */
[----:B------:R-:W3:Y:S04]  /*0570*/  LDG.E.64 R16, desc[UR4][R6.64+0x8] ;  /* 0x0000080406107981 */ /* 0x000ee8000c1e1b00 */
[----:B------:R-:W4:Y:S04]  /*0580*/  LDG.E.64 R18, desc[UR4][R26.64+0x10] ;  /* 0x000010041a127981 */ /* 0x000f28000c1e1b00 */
[----:B------:R-:W4:Y:S04]  /*0590*/  LDG.E.64 R20, desc[UR4][R6.64+0x10] ;  /* 0x0000100406147981 */ /* 0x000f28000c1e1b00 */
[----:B------:R-:W5:Y:S04]  /*05a0*/  LDG.E.64 R22, desc[UR4][R26.64+0x18] ;  /* 0x000018041a167981 */ /* 0x000f68000c1e1b00 */
[----:B------:R-:W5:Y:S01]  /*05b0*/  LDG.E.64 R28, desc[UR4][R6.64+0x18] ;  /* 0x00001804061c7981 */ /* 0x000f62000c1e1b00 */
[----:B------:R-:W-:Y:S01]  /*05c0*/  VIADD R5, R5, 0x4 ;  /* 0x0000000405057836 */ /* 0x000fe20000000000 */
[----:B--2---:R-:W-:-:S08]  /*05d0*/  DADD R8, R8, -R10 ;  /* 0x0000000008087229 */ /* 0x004fd0000000080a */
[----:B------:R-:W-:Y:S02]  /*05e0*/  DFMA R8, R8, R8, R12 ;  /* 0x000000080808722b */ /* 0x000fe4000000000c */
[----:B---3--:R-:W-:Y:S02]  /*05f0*/  DADD R14, R14, -R16 ;  /* 0x000000000e0e7229 */ /* 0x008fe40000000810 */
[----:B----4-:R-:W-:-:S06]  /*0600*/  DADD R18, R18, -R20 ;  /* 0x0000000012127229 */ /* 0x010fcc0000000814 */
[----:B------:R-:W-:Y:S02]  /*0610*/  DFMA R8, R14, R14, R8 ;  /* 0x0000000e0e08722b */ /* 0x000fe40000000008 */
[----:B-----5:R-:W-:-:S06]  /*0620*/  DADD R22, R22, -R28 ;  /* 0x0000000016167229 */ /* 0x020fcc000000081c */
[----:B------:R-:W-:-:S08]  /*0630*/  DFMA R8, R18, R18, R8 ;  /* 0x000000121208722b */ /* 0x000fd00000000008 */
[----:B------:R-:W-:-:S11]  /*0640*/  DFMA R12, R22, R22, R8 ;  /* 0x00000016160c722b */ /* 0x000fd60000000008 */
.L_x_3:
[----:B------:R-:W-:Y:S05]  /*0650*/  @!P1 BRA `(.L_x_0) ;  /* 0x0000000000909947 */ /* 0x000fea0003800000 */
[----:B------:R-:W0:Y:S01]  /*0660*/  LDC.64 R14, c[0x0][0x380] ;  /* 0x0000e000ff0e7b82 */ /* 0x000e220000000a00 */
[----:B------:R-:W-:Y:S02]  /*0670*/  ISETP.NE.AND P1, PT, R24, 0x1, PT ;  /* 0x000000011800780c */ /* 0x000fe40003f25270 */
[----:B------:R-:W-:-:S04]  /*0680*/  LOP3.LUT R2, R3, 0x1, RZ, 0xc0, !PT ;  /* 0x0000000103027812 */ /* 0x000fc800078ec0ff */
[----:B------:R-:W-:Y:S01]  /*0690*/  ISETP.NE.U32.AND P0, PT, R2, 0x1, PT ;  /* 0x000000010200780c */ /* 0x000fe20003f05070 */
[----:B------:R-:W1:Y:S06]  /*06a0*/  LDC.64 R8, c[0x0][0x388] ;  /* 0x0000e200ff087b82 */ /* 0x000e6c0000000a00 */
[----:B------:R-:W-:Y:S01]  /*06b0*/  @P1 IADD3 R2, P2, PT, R4, R5, RZ ;  /* 0x0000000504021210 */ /* 0x000fe20007f5e0ff */
[----:B------:R-:W-:Y:S01]  /*06c0*/  @P1 VIADD R5, R5, 0x2 ;  /* 0x0000000205051836 */ /* 0x000fe20000000000 */
[----:B------:R-:W2:Y:S03]  /*06d0*/  LDC.64 R6, c[0x0][0x380] ;  /* 0x0000e000ff067b82 */ /* 0x000ea60000000a00 */
[----:B------:R-:W-:-:S02]  /*06e0*/  @P1 IMAD.X R17, RZ, RZ, R25, P2 ;  /* 0x000000ffff111224 */ /* 0x000fc400010e0619 */
[----:B------:R-:W-:-:S03]  /*06f0*/  @P1 IMAD.SHL.U32 R19, R2, 0x8, RZ ;  /* 0x0000000802131824 */ /* 0x000fc600078e00ff */
[----:B------:R-:W3:Y:S01]  /*0700*/  LDC.64 R10, c[0x0][0x388] ;  /* 0x0000e200ff0a7b82 */ /* 0x000ee20000000a00 */
[----:B------:R-:W-:Y:S02]  /*0710*/  @P1 SHF.L.U64.HI R16, R2, 0x3, R17 ;  /* 0x0000000302101819 */ /* 0x000fe40000010211 */
[C---:B0-----:R-:W-:Y:S02]  /*0720*/  @P1 IADD3 R14, P3, PT, R19.reuse, R14, RZ ;  /* 0x0000000e130e1210 */ /* 0x041fe40007f7e0ff */
[----:B------:R-:W-:Y:S02]  /*0730*/  @!P0 IADD3 R2, P2, PT, R4, R5, RZ ;  /* 0x0000000504028210 */ /* 0x000fe40007f5e0ff */
[----:B-1----:R-:W-:Y:S01]  /*0740*/  @P1 IADD3 R8, P4, PT, R19, R8, RZ ;  /* 0x0000000813081210 */ /* 0x002fe20007f9e0ff */
[----:B------:R-:W-:Y:S02]  /*0750*/  @P1 IMAD.X R15, R16, 0x1, R15, P3 ;  /* 0x00000001100f1824 */ /* 0x000fe400018e060f */
[----:B------:R-:W-:-:S02]  /*0760*/  @!P0 IMAD.X R25, RZ, RZ, R25, P2 ;  /* 0x000000ffff198224 */ /* 0x000fc400010e0619 */
[----:B------:R-:W-:Y:S01]  /*0770*/  @P1 IMAD.X R9, R16, 0x1, R9, P4 ;  /* 0x0000000110091824 */ /* 0x000fe200020e0609 */
[----:B------:R-:W4:Y:S01]  /*0780*/  @P1 LDG.E.64 R4, desc[UR4][R14.64] ;  /* 0x000000040e041981 */ /* 0x000f22000c1e1b00 */
[----:B------:R-:W-:-:S03]  /*0790*/  @!P0 IMAD.SHL.U32 R19, R2, 0x8, RZ ;  /* 0x0000000802138824 */ /* 0x000fc600078e00ff */
[----:B------:R-:W4:Y:S01]  /*07a0*/  @P1 LDG.E.64 R16, desc[UR4][R8.64] ;  /* 0x0000000408101981 */ /* 0x000f22000c1e1b00 */
[----:B------:R-:W-:Y:S02]  /*07b0*/  @!P0 SHF.L.U64.HI R2, R2, 0x3, R25 ;  /* 0x0000000302028819 */ /* 0x000fe40000010219 */
[C---:B--2---:R-:W-:Y:S01]  /*07c0*/  @!P0 IADD3 R6, P2, PT, R19.reuse, R6, RZ ;  /* 0x0000000613068210 */ /* 0x044fe20007f5e0ff */
[----:B------:R-:W2:Y:S01]  /*07d0*/  @P1 LDG.E.64 R20, desc[UR4][R8.64+0x8] ;  /* 0x0000080408141981 */ /* 0x000ea2000c1e1b00 */
[----:B---3--:R-:W-:-:S03]  /*07e0*/  @!P0 IADD3 R10, P3, PT, R19, R10, RZ ;  /* 0x0000000a130a8210 */ /* 0x008fc60007f7e0ff */
[----:B------:R-:W2:Y:S01]  /*07f0*/  @P1 LDG.E.64 R18, desc[UR4][R14.64+0x8] ;  /* 0x000008040e121981 */ /* 0x000ea2000c1e1b00 */
[C---:B------:R-:W-:Y:S02]  /*0800*/  @!P0 IMAD.X R7, R2.reuse, 0x1, R7, P2 ;  /* 0x0000000102078824 */ /* 0x040fe400010e0607 */
[----:B------:R-:W-:-:S04]  /*0810*/  @!P0 IMAD.X R11, R2, 0x1, R11, P3 ;  /* 0x00000001020b8824 */ /* 0x000fc800018e060b */
[----:B------:R-:W3:Y:S04]  /*0820*/  @!P0 LDG.E.64 R6, desc[UR4][R6.64] ;  /* 0x0000000406068981 */ /* 0x000ee8000c1e1b00 */
[----:B------:R-:W3:Y:S01]  /*0830*/  @!P0 LDG.E.64 R10, desc[UR4][R10.64] ;  /* 0x000000040a0a8981 */ /* 0x000ee2000c1e1b00 */
[----:B----4-:R-:W-:Y:S02]  /*0840*/  @P1 DADD R4, R4, -R16 ;  /* 0x0000000004041229 */ /* 0x010fe40000000810 */
[----:B--2---:R-:W-:-:S06]  /*0850*/  @P1 DADD R18, R18, -R20 ;  /* 0x0000000012121229 */ /* 0x004fcc0000000814 */
[----:B------:R-:W-:-:S08]  /*0860*/  @P1 DFMA R4, R4, R4, R12 ;  /* 0x000000040404122b */ /* 0x000fd0000000000c */
[----:B------:R-:W-:Y:S02]  /*0870*/  @P1 DFMA R12, R18, R18, R4 ;  /* 0x00000012120c122b */ /* 0x000fe40000000004 */
[----:B---3--:R-:W-:-:S08]  /*0880*/  @!P0 DADD R4, R6, -R10 ;  /* 0x0000000006048229 */ /* 0x008fd0000000080a */
[----:B------:R-:W-:-:S11]  /*0890*/  @!P0 DFMA R12, R4, R4, R12 ;  /* 0x00000004040c822b */ /* 0x000fd6000000000c */
.L_x_0:
[----:B------:R-:W0:Y:S01]  /*08a0*/  I2F.F64 R6, R3 ;  /* 0x0000000300067312 */ /* 0x000e220000201c00 */
[----:B------:R-:W-:Y:S01]  /*08b0*/  IMAD.MOV.U32 R4, RZ, RZ, 0x1 ;  /* 0x00000001ff047424 */ /* 0x000fe200078e00ff */
[----:B------:R-:W-:Y:S01]  /*08c0*/  FSETP.GEU.AND P1, PT, |R13|, 6.5827683646048100446e-37, PT ;  /* 0x036000000d00780b */ /* 0x000fe20003f2e200 */
[----:B------:R-:W-:Y:S05]  /*08d0*/  BSSY.RECONVERGENT B0, `(.L_x_4) ;  /* 0x0000011000007945 */ /* 0x000fea0003800200 */
[----:B0-----:R-:W0:Y:S02]  /*08e0*/  MUFU.RCP64H R5, R7 ;  /* 0x0000000700057308 */ /* 0x001e240000001800 */
[----:B0-----:R-:W-:-:S08]  /*08f0*/  DFMA R8, -R6, R4, 1 ;  /* 0x3ff000000608742b */ /* 0x001fd00000000104 */
[----:B------:R-:W-:-:S08]  /*0900*/  DFMA R8, R8, R8, R8 ;  /* 0x000000080808722b */ /* 0x000fd00000000008 */
[----:B------:R-:W-:-:S08]  /*0910*/  DFMA R8, R4, R8, R4 ;  /* 0x000000080408722b */ /* 0x000fd00000000004 */
[----:B------:R-:W-:-:S08]  /*0920*/  DFMA R4, -R6, R8, 1 ;  /* 0x3ff000000604742b */ /* 0x000fd00000000108 */
[----:B------:R-:W-:-:S08]  /*0930*/  DFMA R4, R8, R4, R8 ;  /* 0x000000040804722b */ /* 0x000fd00000000008 */
[----:B------:R-:W-:-:S08]  /*0940*/  DMUL R8, R4, R12 ;  /* 0x0000000c04087228 */ /* 0x000fd00000000000 */
[----:B------:R-:W-:-:S08]  /*0950*/  DFMA R10, -R6, R8, R12 ;  /* 0x00000008060a722b */ /* 0x000fd0000000010c */
[----:B------:R-:W-:-:S10]  /*0960*/  DFMA R4, R4, R10, R8 ;  /* 0x0000000a0404722b */ /* 0x000fd40000000008 */
[----:B------:R-:W-:-:S05]  /*0970*/  FFMA R2, RZ, R7, R5 ;  /* 0x00000007ff027223 */ /* 0x000fca0000000005 */
[----:B------:R-:W-:-:S13]  /*0980*/  FSETP.GT.AND P0, PT, |R2|, 1.469367938527859385e-39, PT ;  /* 0x001000000200780b */ /* 0x000fda0003f04200 */
[----:B------:R-:W-:Y:S05]  /*0990*/  @P0 BRA P1, `(.L_x_5) ;  /* 0x0000000000100947 */ /* 0x000fea0000800000 */
[----:B------:R-:W-:Y:S01]  /*09a0*/  IMAD.MOV.U32 R4, RZ, RZ, R12 ;  /* 0x000000ffff047224 */ /* 0x000fe200078e000c */
[----:B------:R-:W-:Y:S01]  /*09b0*/  MOV R10, 0x9e0 ;  /* 0x000009e0000a7802 */ /* 0x000fe20000000f00 */
[----:B------:R-:W-:-:S07]  /*09c0*/  IMAD.MOV.U32 R5, RZ, RZ, R13 ;  /* 0x000000ffff057224 */ /* 0x000fce00078e000d */
[----:B------:R-:W-:Y:S05]  /*09d0*/  CALL.REL.NOINC `($__internal_0_$__cuda_sm20_div_rn_f64_full) ;  /* 0x0000000000147944 */ /* 0x000fea0003c00000 */
.L_x_5:
[----:B------:R-:W-:Y:S05]  /*09e0*/  BSYNC.RECONVERGENT B0 ;  /* 0x0000000000007941 */ /* 0x000fea0003800200 */
.L_x_4:
[----:B------:R-:W0:Y:S02]  /*09f0*/  LDC.64 R2, c[0x0][0x398] ;  /* 0x0000e600ff027b82 */ /* 0x000e240000000a00 */
[----:B0-----:R-:W-:-:S05]  /*0a00*/  IMAD.WIDE R2, R0, 0x8, R2 ;  /* 0x0000000800027825 */ /* 0x001fca00078e0202 */
[----:B------:R-:W-:Y:S01]  /*0a10*/  STG.E.64 desc[UR4][R2.64], R4 ;  /* 0x0000000402007986 */ /* 0x000fe2000c101b04 */
[----:B------:R-:W-:Y:S05]  /*0a20*/  EXIT ;  /* 0x000000000000794d */ /* 0x000fea0003800000 */
        .weak           $__internal_0_$__cuda_sm20_div_rn_f64_full
        .type           $__internal_0_$__cuda_sm20_div_rn_f64_full,@function
        .size           $__internal_0_$__cuda_sm20_div_rn_f64_full,(.L_x_120 - $__internal_0_$__cuda_sm20_div_rn_f64_full)
$__internal_0_$__cuda_sm20_div_rn_f64_full:
[C---:B------:R-:W-:Y:S01]  /*0a30*/  FSETP.GEU.AND P0, PT, |R7|.reuse, 1.469367938527859385e-39, PT ;  /* 0x001000000700780b */ /* 0x040fe20003f0e200 */
[----:B------:R-:W-:Y:S01]  /*0a40*/  IMAD.MOV.U32 R16, RZ, RZ, 0x1 ;  /* 0x00000001ff107424 */ /* 0x000fe200078e00ff */
[----:B------:R-:W-:Y:S01]  /*0a50*/  LOP3.LUT R2, R7, 0x800fffff, RZ, 0xc0, !PT ;  /* 0x800fffff07027812 */ /* 0x000fe200078ec0ff */
[----:B------:R-:W-:Y:S01]  /*0a60*/  BSSY.RECONVERGENT B1, `(.L_x_6) ;  /* 0x0000055000017945 */ /* 0x000fe20003800200 */
[C---:B------:R-:W-:Y:S02]  /*0a70*/  FSETP.GEU.AND P2, PT, |R5|.reuse, 1.469367938527859385e-39, PT ;  /* 0x001000000500780b */ /* 0x040fe40003f4e200 */
[----:B------:R-:W-:Y:S01]  /*0a80*/  LOP3.LUT R3, R2, 0x3ff00000, RZ, 0xfc, !PT ;  /* 0x3ff0000002037812 */ /* 0x000fe200078efcff */
[----:B------:R-:W-:Y:S01]  /*0a90*/  IMAD.MOV.U32 R2, RZ, RZ, R6 ;  /* 0x000000ffff027224 */ /* 0x000fe200078e0006 */
[----:B------:R-:W-:Y:S02]  /*0aa0*/  LOP3.LUT R11, R5, 0x7ff00000, RZ, 0xc0, !PT ;  /* 0x7ff00000050b7812 */ /* 0x000fe400078ec0ff */
[----:B------:R-:W-:-:S03]  /*0ab0*/  LOP3.LUT R14, R7, 0x7ff00000, RZ, 0xc0, !PT ;  /* 0x7ff00000070e7812 */ /* 0x000fc600078ec0ff */
[----:B------:R-:W-:Y:S01]  /*0ac0*/  @!P0 DMUL R2, R6, 8.98846567431157953865e+307 ;  /* 0x7fe0000006028828 */ /* 0x000fe20000000000 */
[----:B------:R-:W-:-:S03]  /*0ad0*/  ISETP.GE.U32.AND P1, PT, R11, R14, PT ;  /* 0x0000000e0b00720c */ /* 0x000fc60003f26070 */
[----:B------:R-:W-:Y:S01]  /*0ae0*/  @!P2 LOP3.LUT R12, R7, 0x7ff00000, RZ, 0xc0, !PT ;  /* 0x7ff00000070ca812 */ /* 0x000fe200078ec0ff */
[----:B------:R-:W-:Y:S01]  /*0af0*/  @!P2 IMAD.MOV.U32 R18, RZ, RZ, RZ ;  /* 0x000000ffff12a224 */ /* 0x000fe200078e00ff */
[----:B------:R-:W0:Y:S02]  /*0b00*/  MUFU.RCP64H R17, R3 ;  /* 0x0000000300117308 */ /* 0x000e240000001800 */
[----:B------:R-:W-:Y:S01]  /*0b10*/  @!P2 ISETP.GE.U32.AND P3, PT, R11, R12, PT ;  /* 0x0000000c0b00a20c */ /* 0x000fe20003f66070 */
[----:B------:R-:W-:-:S05]  /*0b20*/  IMAD.MOV.U32 R12, RZ, RZ, 0x1ca00000 ;  /* 0x1ca00000ff0c7424 */ /* 0x000fca00078e00ff */
[----:B------:R-:W-:-:S04]  /*0b30*/  @!P2 SEL R13, R12, 0x63400000, !P3 ;  /* 0x634000000c0da807 */ /* 0x000fc80005800000 */
[----:B------:R-:W-:-:S04]  /*0b40*/  @!P2 LOP3.LUT R13, R13, 0x80000000, R5, 0xf8, !PT ;  /* 0x800000000d0da812 */ /* 0x000fc800078ef805 */
[----:B------:R-:W-:Y:S01]  /*0b50*/  @!P2 LOP3.LUT R19, R13, 0x100000, RZ, 0xfc, !PT ;  /* 0x001000000d13a812 */ /* 0x000fe200078efcff */
[----:B0-----:R-:W-:-:S08]  /*0b60*/  DFMA R8, R16, -R2, 1 ;  /* 0x3ff000001008742b */ /* 0x001fd00000000802 */
[----:B------:R-:W-:-:S08]  /*0b70*/  DFMA R8, R8, R8, R8 ;  /* 0x000000080808722b */ /* 0x000fd00000000008 */
[----:B------:R-:W-:Y:S01]  /*0b80*/  DFMA R16, R16, R8, R16 ;  /* 0x000000081010722b */ /* 0x000fe20000000010 */
[----:B------:R-:W-:Y:S01]  /*0b90*/  SEL R9, R12, 0x63400000, !P1 ;  /* 0x634000000c097807 */ /* 0x000fe20004800000 */
[----:B------:R-:W-:-:S03]  /*0ba0*/  IMAD.MOV.U32 R8, RZ, RZ, R4 ;  /* 0x000000ffff087224 */ /* 0x000fc600078e0004 */
[----:B------:R-:W-:-:S03]  /*0bb0*/  LOP3.LUT R9, R9, 0x800fffff, R5, 0xf8, !PT ;  /* 0x800fffff09097812 */ /* 0x000fc600078ef805 */
[----:B------:R-:W-:-:S03]  /*0bc0*/  DFMA R20, R16, -R2, 1 ;  /* 0x3ff000001014742b */ /* 0x000fc60000000802 */
[----:B------:R-:W-:-:S05]  /*0bd0*/  @!P2 DFMA R8, R8, 2, -R18 ;  /* 0x400000000808a82b */ /* 0x000fca0000000812 */
[----:B------:R-:W-:Y:S01]  /*0be0*/  DFMA R16, R16, R20, R16 ;  /* 0x000000141010722b */ /* 0x000fe20000000010 */
[----:B------:R-:W-:Y:S02]  /*0bf0*/  IMAD.MOV.U32 R21, RZ, RZ, R11 ;  /* 0x000000ffff157224 */ /* 0x000fe400078e000b */
[----:B------:R-:W-:Y:S01]  /*0c00*/  IMAD.MOV.U32 R20, RZ, RZ, R14 ;  /* 0x000000ffff147224 */ /* 0x000fe200078e000e */
[----:B------:R-:W-:Y:S02]  /*0c10*/  @!P0 LOP3.LUT R20, R3, 0x7ff00000, RZ, 0xc0, !PT ;  /* 0x7ff0000003148812 */ /* 0x000fe400078ec0ff */
[----:B------:R-:W-:Y:S02]  /*0c20*/  @!P2 LOP3.LUT R21, R9, 0x7ff00000, RZ, 0xc0, !PT ;  /* 0x7ff000000915a812 */ /* 0x000fe400078ec0ff */
[----:B------:R-:W-:Y:S01]  /*0c30*/  DMUL R18, R16, R8 ;  /* 0x0000000810127228 */ /* 0x000fe20000000000 */
[----:B------:R-:W-:Y:S02]  /*0c40*/  VIADD R22, R20, 0xffffffff ;  /* 0xffffffff14167836 */ /* 0x000fe40000000000 */
[----:B------:R-:W-:-:S05]  /*0c50*/  VIADD R13, R21, 0xffffffff ;  /* 0xffffffff150d7836 */ /* 0x000fca0000000000 */
[----:B------:R-:W-:Y:S01]  /*0c60*/  DFMA R14, R18, -R2, R8 ;  /* 0x80000002120e722b */ /* 0x000fe20000000008 */
[----:B------:R-:W-:-:S04]  /*0c70*/  ISETP.GT.U32.AND P0, PT, R13, 0x7feffffe, PT ;  /* 0x7feffffe0d00780c */ /* 0x000fc80003f04070 */
[----:B------:R-:W-:-:S03]  /*0c80*/  ISETP.GT.U32.OR P0, PT, R22, 0x7feffffe, P0 ;  /* 0x7feffffe1600780c */ /* 0x000fc60000704470 */
[----:B------:R-:W-:-:S10]  /*0c90*/  DFMA R14, R16, R14, R18 ;  /* 0x0000000e100e722b */ /* 0x000fd40000000012 */
[----:B------:R-:W-:Y:S05]  /*0ca0*/  @P0 BRA `(.L_x_7) ;  /* 0x00000000006c0947 */ /* 0x000fea0003800000 */
[----:B------:R-:W-:-:S04]  /*0cb0*/  LOP3.LUT R16, R7, 0x7ff00000, RZ, 0xc0, !PT ;  /* 0x7ff0000007107812 */ /* 0x000fc800078ec0ff */
[CC--:B------:R-:W-:Y:S02]  /*0cc0*/  VIADDMNMX R4, R11.reuse, -R16.reuse, 0xb9600000, !PT ;  /* 0xb96000000b047446 */ /* 0x0c0fe40007800910 */
[----:B------:R-:W-:Y:S02]  /*0cd0*/  ISETP.GE.U32.AND P0, PT, R11, R16, PT ;  /* 0x000000100b00720c */ /* 0x000fe40003f06070 */
[----:B------:R-:W-:Y:S02]  /*0ce0*/  VIMNMX R4, PT, PT, R4, 0x46a00000, PT ;  /* 0x46a0000004047848 */ /* 0x000fe40003fe0100 */
[----:B------:R-:W-:-:S05]  /*0cf0*/  SEL R11, R12, 0x63400000, !P0 ;  /* 0x634000000c0b7807 */ /* 0x000fca0004000000 */
[----:B------:R-:W-:Y:S02]  /*0d00*/  IMAD.IADD R11, R4, 0x1, -R11 ;  /* 0x00000001040b7824 */ /* 0x000fe400078e0a0b */
[----:B------:R-:W-:Y:S02]  /*0d10*/  IMAD.MOV.U32 R4, RZ, RZ, RZ ;  /* 0x000000ffff047224 */ /* 0x000fe400078e00ff */
[----:B------:R-:W-:-:S06]  /*0d20*/  VIADD R5, R11, 0x7fe00000 ;  /* 0x7fe000000b057836 */ /* 0x000fcc0000000000 */
[----:B------:R-:W-:-:S10]  /*0d30*/  DMUL R12, R14, R4 ;  /* 0x000000040e0c7228 */ /* 0x000fd40000000000 */
[----:B------:R-:W-:-:S13]  /*0d40*/  FSETP.GTU.AND P0, PT, |R13|, 1.469367938527859385e-39, PT ;  /* 0x001000000d00780b */ /* 0x000fda0003f0c200 */
[----:B------:R-:W-:Y:S05]  /*0d50*/  @P0 BRA `(.L_x_8) ;  /* 0x0000000000940947 */ /* 0x000fea0003800000 */
[----:B------:R-:W-:Y:S01]  /*0d60*/  DFMA R2, R14, -R2, R8 ;  /* 0x800000020e02722b */ /* 0x000fe20000000008 */
[----:B------:R-:W-:-:S09]  /*0d70*/  IMAD.MOV.U32 R4, RZ, RZ, RZ ;  /* 0x000000ffff047224 */ /* 0x000fd200078e00ff */
[C---:B------:R-:W-:Y:S02]  /*0d80*/  FSETP.NEU.AND P0, PT, R3.reuse, RZ, PT ;  /* 0x000000ff0300720b */ /* 0x040fe40003f0d000 */
[----:B------:R-:W-:-:S04]  /*0d90*/  LOP3.LUT R7, R3, 0x80000000, R7, 0x48, !PT ;  /* 0x8000000003077812 */ /* 0x000fc800078e4807 */
[----:B------:R-:W-:-:S07]  /*0da0*/  LOP3.LUT R5, R7, R5, RZ, 0xfc, !PT ;  /* 0x0000000507057212 */ /* 0x000fce00078efcff */
[----:B------:R-:W-:Y:S05]  /*0db0*/  @!P0 BRA `(.L_x_8) ;  /* 0x00000000007c8947 */ /* 0x000fea0003800000 */
[----:B------:R-:W-:Y:S01]  /*0dc0*/  IMAD.MOV R3, RZ, RZ, -R11 ;  /* 0x000000ffff037224 */ /* 0x000fe200078e0a0b */
[----:B------:R-:W-:Y:S01]  /*0dd0*/  DMUL.RP R4, R14, R4 ;  /* 0x000000040e047228 */ /* 0x000fe20000008000 */
[----:B------:R-:W-:-:S06]  /*0de0*/  IMAD.MOV.U32 R2, RZ, RZ, RZ ;  /* 0x000000ffff027224 */ /* 0x000fcc00078e00ff */
[----:B------:R-:W-:-:S03]  /*0df0*/  DFMA R2, R12, -R2, R14 ;  /* 0x800000020c02722b */ /* 0x000fc6000000000e */
[----:B------:R-:W-:-:S03]  /*0e00*/  LOP3.LUT R7, R5, R7, RZ, 0x3c, !PT ;  /* 0x0000000705077212 */ /* 0x000fc600078e3cff */
[----:B------:R-:W-:-:S04]  /*0e10*/  IADD3 R2, PT, PT, -R11, -0x43300000, RZ ;  /* 0xbcd000000b027810 */ /* 0x000fc80007ffe1ff */
[----:B------:R-:W-:-:S04]  /*0e20*/  FSETP.NEU.AND P0, PT, |R3|, R2, PT ;  /* 0x000000020300720b */ /* 0x000fc80003f0d200 */
[----:B------:R-:W-:Y:S02]  /*0e30*/  FSEL R12, R4, R12, !P0 ;  /* 0x0000000c040c7208 */ /* 0x000fe40004000000 */
[----:B------:R-:W-:Y:S01]  /*0e40*/  FSEL R13, R7, R13, !P0 ;  /* 0x0000000d070d7208 */ /* 0x000fe20004000000 */
[----:B------:R-:W-:Y:S06]  /*0e50*/  BRA `(.L_x_8) ;  /* 0x0000000000547947 */ /* 0x000fec0003800000 */
.L_x_7:
[----:B------:R-:W-:-:S14]  /*0e60*/  DSETP.NAN.AND P0, PT, R4, R4, PT ;  /* 0x000000040400722a */ /* 0x000fdc0003f08000 */
[----:B------:R-:W-:Y:S05]  /*0e70*/  @P0 BRA `(.L_x_9) ;  /* 0x0000000000440947 */ /* 0x000fea0003800000 */
[----:B------:R-:W-:-:S14]  /*0e80*/  DSETP.NAN.AND P0, PT, R6, R6, PT ;  /* 0x000000060600722a */ /* 0x000fdc0003f08000 */
[----:B------:R-:W-:Y:S05]  /*0e90*/  @P0 BRA `(.L_x_10) ;  /* 0x0000000000300947 */ /* 0x000fea0003800000 */
[----:B------:R-:W-:Y:S01]  /*0ea0*/  ISETP.NE.AND P0, PT, R21, R20, PT ;  /* 0x000000141500720c */ /* 0x000fe20003f05270 */
[----:B------:R-:W-:Y:S02]  /*0eb0*/  IMAD.MOV.U32 R12, RZ, RZ, 0x0 ;  /* 0x00000000ff0c7424 */ /* 0x000fe400078e00ff */
[----:B------:R-:W-:-:S10]  /*0ec0*/  IMAD.MOV.U32 R13, RZ, RZ, -0x80000 ;  /* 0xfff80000ff0d7424 */ /* 0x000fd400078e00ff */
[----:B------:R-:W-:Y:S05]  /*0ed0*/  @!P0 BRA `(.L_x_8) ;  /* 0x0000000000348947 */ /* 0x000fea0003800000 */
[----:B------:R-:W-:Y:S02]  /*0ee0*/  ISETP.NE.AND P0, PT, R21, 0x7ff00000, PT ;  /* 0x7ff000001500780c */ /* 0x000fe40003f05270 */
[----:B------:R-:W-:Y:S02]  /*0ef0*/  LOP3.LUT R13, R5, 0x80000000, R7, 0x48, !PT ;  /* 0x80000000050d7812 */ /* 0x000fe400078e4807 */
[----:B------:R-:W-:-:S13]  /*0f00*/  ISETP.EQ.OR P0, PT, R20, RZ, !P0 ;  /* 0x000000ff1400720c */ /* 0x000fda0004702670 */
[----:B------:R-:W-:Y:S01]  /*0f10*/  @P0 LOP3.LUT R2, R13, 0x7ff00000, RZ, 0xfc, !PT ;  /* 0x7ff000000d020812 */ /* 0x000fe200078efcff */
[----:B------:R-:W-:Y:S02]  /*0f20*/  @!P0 IMAD.MOV.U32 R12, RZ, RZ, RZ ;  /* 0x000000ffff0c8224 */ /* 0x000fe400078e00ff */
[----:B------:R-:W-:Y:S02]  /*0f30*/  @P0 IMAD.MOV.U32 R12, RZ, RZ, RZ ;  /* 0x000000ffff0c0224 */ /* 0x000fe400078e00ff */
[----:B------:R-:W-:Y:S01]  /*0f40*/  @P0 IMAD.MOV.U32 R13, RZ, RZ, R2 ;  /* 0x000000ffff0d0224 */ /* 0x000fe200078e0002 */
[----:B------:R-:W-:Y:S06]  /*0f50*/  BRA `(.L_x_8) ;  /* 0x0000000000147947 */ /* 0x000fec0003800000 */
.L_x_10:
[----:B------:R-:W-:Y:S01]  /*0f60*/  LOP3.LUT R13, R7, 0x80000, RZ, 0xfc, !PT ;  /* 0x00080000070d7812 */ /* 0x000fe200078efcff */
[----:B------:R-:W-:Y:S01]  /*0f70*/  IMAD.MOV.U32 R12, RZ, RZ, R6 ;  /* 0x000000ffff0c7224 */ /* 0x000fe200078e0006 */
[----:B------:R-:W-:Y:S06]  /*0f80*/  BRA `(.L_x_8) ;  /* 0x0000000000087947 */ /* 0x000fec0003800000 */
.L_x_9:
[----:B------:R-:W-:Y:S01]  /*0f90*/  LOP3.LUT R13, R5, 0x80000, RZ, 0xfc, !PT ;  /* 0x00080000050d7812 */ /* 0x000fe200078efcff */
[----:B------:R-:W-:-:S07]  /*0fa0*/  IMAD.MOV.U32 R12, RZ, RZ, R4 ;  /* 0x000000ffff0c7224 */ /* 0x000fce00078e0004 */
.L_x_8:
[----:B------:R-:W-:Y:S05]  /*0fb0*/  BSYNC.RECONVERGENT B1 ;  /* 0x0000000000017941 */ /* 0x000fea0003800200 */
.L_x_6:
[----:B------:R-:W-:Y:S02]  /*0fc0*/  IMAD.MOV.U32 R11, RZ, RZ, 0x0 ;  /* 0x00000000ff0b7424 */ /* 0x000fe400078e00ff */
[----:B------:R-:W-:Y:S02]  /*0fd0*/  IMAD.MOV.U32 R4, RZ, RZ, R12 ;  /* 0x000000ffff047224 */ /* 0x000fe400078e000c */
[----:B------:R-:W-:Y:S01]  /*0fe0*/  IMAD.MOV.U32 R5, RZ, RZ, R13 ;  /* 0x000000ffff057224 */ /* 0x000fe200078e000d */
[----:B------:R-:W-:Y:S06]  /*0ff0*/  RET.REL.NODEC R10 `(_Z22array_match_mse_kernelIdEvPKT_S2_iPS0_i) ;  /* 0xfffffff00a007950 */ /* 0x000fec0003c3ffff */
.L_x_11:
[----:B------:R-:W-:-:S00]  /*1000*/  BRA `(.L_x_11) ;  /* 0xfffffffc00fc7947 */ /* 0x000fc0000383ffff */
[----:B------:R-:W-:-:S00]  /*1010*/  NOP ;  /* 0x0000000000007918 */ /* 0x000fc00000000000 */
        /* <DEDUP_REMOVED lines=14> */
.L_x_120:


//--------------------- .text._Z22array_match_mse_kernelIfEvPKT_S2_iPS0_i --------------------------
	.section	.text._Z22array_match_mse_kernelIfEvPKT_S2_iPS0_i,"ax",@progbits
	.align	128
        .global         _Z22array_match_mse_kernelIfEvPKT_S2_iPS0_i
        .type           _Z22array_match_mse_kernelIfEvPKT_S2_iPS0_i,@function
        .size           _Z22array_match_mse_kernelIfEvPKT_S2_iPS0_i,(.L_x_121 - _Z22array_match_mse_kernelIfEvPKT_S2_iPS0_i)
        .other          _Z22array_match_mse_kernelIfEvPKT_S2_iPS0_i,@"STO_CUDA_ENTRY STV_DEFAULT"
_Z22array_match_mse_kernelIfEvPKT_S2_iPS0_i:
.text._Z22array_match_mse_kernelIfEvPKT_S2_iPS0_i:
        /* <DEDUP_REMOVED lines=10> */
[----:B------:R-:W-:Y:S01]  /*00a0*/  IMAD.MOV.U32 R11, RZ, RZ, RZ ;  /* 0x000000ffff0b7224 */ /* 0x000fe200078e00ff */
[----:B0-----:R-:W-:-:S13]  /*00b0*/  ISETP.GE.AND P0, PT, R7, 0x1, PT ;  /* 0x000000010700780c */ /* 0x001fda0003f06270 */
[----:B-1----:R-:W-:Y:S05]  /*00c0*/  @!P0 BRA `(.L_x_12) ;  /* 0x0000000400f48947 */ /* 0x002fea0003800000 */
[C---:B------:R-:W-:Y:S01]  /*00d0*/  ISETP.GE.U32.AND P1, PT, R7.reuse, 0x8, PT ;  /* 0x000000080700780c */ /* 0x040fe20003f26070 */
[----:B------:R-:W-:Y:S01]  /*00e0*/  IMAD R9, R6, R7, RZ ;  /* 0x0000000706097224 */ /* 0x000fe200078e02ff */
[----:B------:R-:W-:Y:S01]  /*00f0*/  LOP3.LUT R25, R7, 0x7, RZ, 0xc0, !PT ;  /* 0x0000000707197812 */ /* 0x000fe200078ec0ff */
[----:B------:R-:W-:Y:S02]  /*0100*/  IMAD.MOV.U32 R11, RZ, RZ, RZ ;  /* 0x000000ffff0b7224 */ /* 0x000fe400078e00ff */
[----:B------:R-:W-:Y:S01]  /*0110*/  IMAD.MOV.U32 R0, RZ, RZ, RZ ;  /* 0x000000ffff007224 */ /* 0x000fe200078e00ff */
[----:B------:R-:W-:Y:S02]  /*0120*/  ISETP.NE.AND P0, PT, R25, RZ, PT ;  /* 0x000000ff1900720c */ /* 0x000fe40003f05270 */
[----:B------:R-:W-:-:S05]  /*0130*/  SHF.R.S32.HI R8, RZ, 0x1f, R9 ;  /* 0x0000001fff087819 */ /* 0x000fca0000011409 */
[----:B------:R-:W-:Y:S06]  /*0140*/  @!P1 BRA `(.L_x_13) ;  /* 0x0000000000c49947 */ /* 0x000fec0003800000 */
[----:B------:R-:W0:Y:S01]  /*0150*/  LDCU.128 UR8, c[0x0][0x380] ;  /* 0x00007000ff0877ac */ /* 0x000e220008000c00 */
[----:B------:R-:W-:Y:S01]  /*0160*/  LEA R2, P1, R9, 0x10, 0x2 ;  /* 0x0000001009027811 */ /* 0x000fe200078210ff */
[----:B------:R-:W-:Y:S01]  /*0170*/  IMAD.MOV.U32 R11, RZ, RZ, RZ ;  /* 0x000000ffff0b7224 */ /* 0x000fe200078e00ff */
[----:B------:R-:W-:Y:S02]  /*0180*/  LOP3.LUT R0, R7, 0x7ffffff8, RZ, 0xc0, !PT ;  /* 0x7ffffff807007812 */ /* 0x000fe400078ec0ff */
[----:B------:R-:W-:-:S03]  /*0190*/  LEA.HI.X R3, R9, RZ, R8, 0x2, P1 ;  /* 0x000000ff09037211 */ /* 0x000fc600008f1408 */
[----:B------:R-:W-:Y:S01]  /*01a0*/  IMAD.MOV R14, RZ, RZ, -R0 ;  /* 0x000000ffff0e7224 */ /* 0x000fe200078e0a00 */
[C---:B0-----:R-:W-:Y:S02]  /*01b0*/  IADD3 R4, P2, PT, R2.reuse, UR8, RZ ;  /* 0x0000000802047c10 */ /* 0x041fe4000ff5e0ff */
[----:B------:R-:W-:Y:S02]  /*01c0*/  IADD3 R2, P1, PT, R2, UR10, RZ ;  /* 0x0000000a02027c10 */ /* 0x000fe4000ff3e0ff */
[C---:B------:R-:W-:Y:S02]  /*01d0*/  IADD3.X R5, PT, PT, R3.reuse, UR9, RZ, P2, !PT ;  /* 0x0000000903057c10 */ /* 0x040fe400097fe4ff */
[----:B------:R-:W-:-:S09]  /*01e0*/  IADD3.X R3, PT, PT, R3, UR11, RZ, P1, !PT ;  /* 0x0000000b03037c10 */ /* 0x000fd20008ffe4ff */
.L_x_14:
[----:B------:R-:W2:Y:S04]  /*01f0*/  LDG.E R22, desc[UR4][R4.64+-0x10] ;  /* 0xfffff00404167981 */ /* 0x000ea8000c1e1900 */
[----:B------:R-:W2:Y:S04]  /*0200*/  LDG.E R23, desc[UR4][R2.64+-0x10] ;  /* 0xfffff00402177981 */ /* 0x000ea8000c1e1900 */
[----:B------:R-:W3:Y:S04]  /*0210*/  LDG.E R12, desc[UR4][R4.64+-0xc] ;  /* 0xfffff404040c7981 */ /* 0x000ee8000c1e1900 */
[----:B------:R-:W3:Y:S04]  /*0220*/  LDG.E R13, desc[UR4][R2.64+-0xc] ;  /* 0xfffff404020d7981 */ /* 0x000ee8000c1e1900 */
[----:B------:R-:W4:Y:S04]  /*0230*/  LDG.E R21, desc[UR4][R4.64+-0x8] ;  /* 0xfffff80404157981 */ /* 0x000f28000c1e1900 */
[----:B------:R-:W4:Y:S04]  /*0240*/  LDG.E R20, desc[UR4][R2.64+-0x8] ;  /* 0xfffff80402147981 */ /* 0x000f28000c1e1900 */
[----:B------:R-:W5:Y:S04]  /*0250*/  LDG.E R19, desc[UR4][R4.64+-0x4] ;  /* 0xfffffc0404137981 */ /* 0x000f68000c1e1900 */
[----:B------:R-:W5:Y:S04]  /*0260*/  LDG.E R18, desc[UR4][R2.64+-0x4] ;  /* 0xfffffc0402127981 */ /* 0x000f68000c1e1900 */
[----:B------:R-:W5:Y:S04]  /*0270*/  LDG.E R17, desc[UR4][R4.64] ;  /* 0x0000000404117981 */ /* 0x000f68000c1e1900 */
[----:B------:R-:W5:Y:S04]  /*0280*/  LDG.E R16, desc[UR4][R2.64] ;  /* 0x0000000402107981 */ /* 0x000f68000c1e1900 */
[----:B------:R-:W5:Y:S04]  /*0290*/  LDG.E R15, desc[UR4][R4.64+0x4] ;  /* 0x00000404040f7981 */ /* 0x000f68000c1e1900 */
[----:B------:R-:W5:Y:S01]  /*02a0*/  LDG.E R10, desc[UR4][R2.64+0x4] ;  /* 0x00000404020a7981 */ /* 0x000f62000c1e1900 */
[----:B--2---:R-:W-:-:S03]  /*02b0*/  FADD R24, R22, -R23 ;  /* 0x8000001716187221 */ /* 0x004fc60000000000 */
[----:B------:R-:W2:Y:S04]  /*02c0*/  LDG.E R23, desc[UR4][R4.64+0x8] ;  /* 0x0000080404177981 */ /* 0x000ea8000c1e1900 */
[----:B------:R-:W2:Y:S01]  /*02d0*/  LDG.E R22, desc[UR4][R2.64+0x8] ;  /* 0x0000080402167981 */ /* 0x000ea2000c1e1900 */
[----:B------:R-:W-:-:S03]  /*02e0*/  FFMA R26, R24, R24, R11 ;  /* 0x00000018181a7223 */ /* 0x000fc6000000000b */
[----:B------:R0:W2:Y:S04]  /*02f0*/  LDG.E R11, desc[UR4][R4.64+0xc] ;  /* 0x00000c04040b7981 */ /* 0x0000a8000c1e1900 */
[----:B------:R1:W2:Y:S01]  /*0300*/  LDG.E R24, desc[UR4][R2.64+0xc] ;  /* 0x00000c0402187981 */ /* 0x0002a2000c1e1900 */
[----:B---3--:R-:W-:Y:S01]  /*0310*/  FADD R13, R12, -R13 ;  /* 0x8000000d0c0d7221 */ /* 0x008fe20000000000 */
[----:B----4-:R-:W-:Y:S01]  /*0320*/  FADD R21, R21, -R20 ;  /* 0x8000001415157221 */ /* 0x010fe20000000000 */
[----:B------:R-:W-:Y:S02]  /*0330*/  VIADD R14, R14, 0x8 ;  /* 0x000000080e0e7836 */ /* 0x000fe40000000000 */
[----:B------:R-:W-:Y:S01]  /*0340*/  FFMA R26, R13, R13, R26 ;  /* 0x0000000d0d1a7223 */ /* 0x000fe2000000001a */
[----:B0-----:R-:W-:-:S02]  /*0350*/  IADD3 R4, P2, PT, R4, 0x20, RZ ;  /* 0x0000002004047810 */ /* 0x001fc40007f5e0ff */
[----:B------:R-:W-:Y:S01]  /*0360*/  ISETP.NE.AND P1, PT, R14, RZ, PT ;  /* 0x000000ff0e00720c */ /* 0x000fe20003f25270 */
[----:B------:R-:W-:Y:S01]  /*0370*/  FFMA R26, R21, R21, R26 ;  /* 0x00000015151a7223 */ /* 0x000fe2000000001a */
[----:B-----5:R-:W-:Y:S01]  /*0380*/  FADD R19, R19, -R18 ;  /* 0x8000001213137221 */ /* 0x020fe20000000000 */
[----:B-1----:R-:W-:Y:S01]  /*0390*/  IADD3 R2, P3, PT, R2, 0x20, RZ ;  /* 0x0000002002027810 */ /* 0x002fe20007f7e0ff */
[----:B------:R-:W-:Y:S02]  /*03a0*/  IMAD.X R5, RZ, RZ, R5, P2 ;  /* 0x000000ffff057224 */ /* 0x000fe400010e0605 */
[----:B------:R-:W-:Y:S02]  /*03b0*/  FFMA R26, R19, R19, R26 ;  /* 0x00000013131a7223 */ /* 0x000fe4000000001a */
[----:B------:R-:W-:Y:S02]  /*03c0*/  IMAD.X R3, RZ, RZ, R3, P3 ;  /* 0x000000ffff037224 */ /* 0x000fe400018e0603 */
[----:B------:R-:W-:-:S04]  /*03d0*/  FADD R17, R17, -R16 ;  /* 0x8000001011117221 */ /* 0x000fc80000000000 */
[----:B------:R-:W-:Y:S01]  /*03e0*/  FFMA R26, R17, R17, R26 ;  /* 0x00000011111a7223 */ /* 0x000fe2000000001a */
[----:B------:R-:W-:-:S04]  /*03f0*/  FADD R15, R15, -R10 ;  /* 0x8000000a0f0f7221 */ /* 0x000fc80000000000 */
[----:B------:R-:W-:Y:S01]  /*0400*/  FFMA R26, R15, R15, R26 ;  /* 0x0000000f0f1a7223 */ /* 0x000fe2000000001a */
[----:B--2---:R-:W-:-:S04]  /*0410*/  FADD R23, R23, -R22 ;  /* 0x8000001617177221 */ /* 0x004fc80000000000 */
[----:B------:R-:W-:Y:S01]  /*0420*/  FFMA R26, R23, R23, R26 ;  /* 0x00000017171a7223 */ /* 0x000fe2000000001a */
[----:B------:R-:W-:-:S04]  /*0430*/  FADD R11, R11, -R24 ;  /* 0x800000180b0b7221 */ /* 0x000fc80000000000 */
[----:B------:R-:W-:Y:S01]  /*0440*/  FFMA R11, R11, R11, R26 ;  /* 0x0000000b0b0b7223 */ /* 0x000fe2000000001a */
[----:B------:R-:W-:Y:S06]  /*0450*/  @P1 BRA `(.L_x_14) ;  /* 0xfffffffc00641947 */ /* 0x000fec000383ffff */
.L_x_13:
[----:B------:R-:W-:Y:S05]  /*0460*/  @!P0 BRA `(.L_x_12) ;  /* 0x00000004000c8947 */ /* 0x000fea0003800000 */
[----:B------:R-:W-:Y:S02]  /*0470*/  ISETP.GE.U32.AND P0, PT, R25, 0x4, PT ;  /* 0x000000041900780c */ /* 0x000fe40003f06070 */
[----:B------:R-:W-:-:S04]  /*0480*/  LOP3.LUT R18, R7, 0x3, RZ, 0xc0, !PT ;  /* 0x0000000307127812 */ /* 0x000fc800078ec0ff */
[----:B------:R-:W-:-:S07]  /*0490*/  ISETP.NE.AND P1, PT, R18, RZ, PT ;  /* 0x000000ff1200720c */ /* 0x000fce0003f25270 */
[----:B------:R-:W-:Y:S06]  /*04a0*/  @!P0 BRA `(.L_x_15) ;  /* 0x0000000000688947 */ /* 0x000fec0003800000 */
[----:B------:R-:W0:Y:S01]  /*04b0*/  LDCU.128 UR8, c[0x0][0x380] ;  /* 0x00007000ff0877ac */ /* 0x000e220008000c00 */
[----:B------:R-:W-:-:S04]  /*04c0*/  IADD3 R3, P0, PT, R9, R0, RZ ;  /* 0x0000000009037210 */ /* 0x000fc80007f1e0ff */
[----:B------:R-:W-:Y:S01]  /*04d0*/  SHF.L.U32 R2, R3, 0x2, RZ ;  /* 0x0000000203027819 */ /* 0x000fe200000006ff */
[----:B------:R-:W-:-:S05]  /*04e0*/  IMAD.X R4, RZ, RZ, R8, P0 ;  /* 0x000000ffff047224 */ /* 0x000fca00000e0608 */
[----:B------:R-:W-:Y:S02]  /*04f0*/  SHF.L.U64.HI R3, R3, 0x2, R4 ;  /* 0x0000000203037819 */ /* 0x000fe40000010204 */
[C---:B0-----:R-:W-:Y:S02]  /*0500*/  IADD3 R4, P0, PT, R2.reuse, UR8, RZ ;  /* 0x0000000802047c10 */ /* 0x041fe4000ff1e0ff */
[----:B------:R-:W-:Y:S02]  /*0510*/  IADD3 R2, P2, PT, R2, UR10, RZ ;  /* 0x0000000a02027c10 */ /* 0x000fe4000ff5e0ff */
[C---:B------:R-:W-:Y:S02]  /*0520*/  IADD3.X R5, PT, PT, R3.reuse, UR9, RZ, P0, !PT ;  /* 0x0000000903057c10 */ /* 0x040fe400087fe4ff */
[----:B------:R-:W-:-:S03]  /*0530*/  IADD3.X R3, PT, PT, R3, UR11, RZ, P2, !PT ;  /* 0x0000000b03037c10 */ /* 0x000fc600097fe4ff */
[----:B------:R-:W2:Y:S04]  /*0540*/  LDG.E R10, desc[UR4][R4.64] ;  /* 0x00000004040a7981 */ /* 0x000ea8000c1e1900 */
[----:B------:R-:W2:Y:S04]  /*0550*/  LDG.E R13, desc[UR4][R2.64] ;  /* 0x00000004020d7981 */ /* 0x000ea8000c1e1900 */
[----:B------:R-:W3:Y:S04]  /*0560*/  LDG.E R12, desc[UR4][R4.64+0x4] ;  /* 0x00000404040c7981 */ /* 0x000ee8000c1e1900 */
[----:B------:R-:W3:Y:S04]  /*0570*/  LDG.E R15, desc[UR4][R2.64+0x4] ;  /* 0x00000404020f7981 */ /* 0x000ee8000c1e1900 */
[----:B------:R-:W4:Y:S04]  /*0580*/  LDG.E R14, desc[UR4][R4.64+0x8] ;  /* 0x00000804040e7981 */ /* 0x000f28000c1e1900 */
[----:B------:R-:W4:Y:S04]  /*0590*/  LDG.E R17, desc[UR4][R2.64+0x8] ;  /* 0x0000080402117981 */ /* 0x000f28000c1e1900 */
[----:B------:R-:W5:Y:S04]  /*05a0*/  LDG.E R16, desc[UR4][R4.64+0xc] ;  /* 0x00000c0404107981 */ /* 0x000f68000c1e1900 */
[----:B------:R-:W5:Y:S01]  /*05b0*/  LDG.E R19, desc[UR4][R2.64+0xc] ;  /* 0x00000c0402137981 */ /* 0x000f62000c1e1900 */
[----:B------:R-:W-:-:S02]  /*05c0*/  VIADD R0, R0, 0x4 ;  /* 0x0000000400007836 */ /* 0x000fc40000000000 */
[----:B--2---:R-:W-:-:S04]  /*05d0*/  FADD R10, R10, -R13 ;  /* 0x8000000d0a0a7221 */ /* 0x004fc80000000000 */
[----:B------:R-:W-:Y:S01]  /*05e0*/  FFMA R10, R10, R10, R11 ;  /* 0x0000000a0a0a7223 */ /* 0x000fe2000000000b */
[----:B---3--:R-:W-:-:S04]  /*05f0*/  FADD R15, R12, -R15 ;  /* 0x8000000f0c0f7221 */ /* 0x008fc80000000000 */
[----:B------:R-:W-:Y:S01]  /*0600*/  FFMA R10, R15, R15, R10 ;  /* 0x0000000f0f0a7223 */ /* 0x000fe2000000000a */
[----:B----4-:R-:W-:-:S04]  /*0610*/  FADD R17, R14, -R17 ;  /* 0x800000110e117221 */ /* 0x010fc80000000000 */
[----:B------:R-:W-:Y:S01]  /*0620*/  FFMA R10, R17, R17, R10 ;  /* 0x00000011110a7223 */ /* 0x000fe2000000000a */
[----:B-----5:R-:W-:-:S04]  /*0630*/  FADD R19, R16, -R19 ;  /* 0x8000001310137221 */ /* 0x020fc80000000000 */
[----:B------:R-:W-:-:S07]  /*0640*/  FFMA R11, R19, R19, R10 ;  /* 0x00000013130b7223 */ /* 0x000fce000000000a */
.L_x_15:
[----:B------:R-:W-:Y:S05]  /*0650*/  @!P1 BRA `(.L_x_12) ;  /* 0x0000000000909947 */ /* 0x000fea0003800000 */
[----:B------:R-:W-:Y:S01]  /*0660*/  ISETP.NE.AND P1, PT, R18, 0x1, PT ;  /* 0x000000011200780c */ /* 0x000fe20003f25270 */
[----:B------:R-:W0:Y:S01]  /*0670*/  LDC.64 R12, c[0x0][0x380] ;  /* 0x0000e000ff0c7b82 */ /* 0x000e220000000a00 */
[----:B------:R-:W-:-:S04]  /*0680*/  LOP3.LUT R2, R7, 0x1, RZ, 0xc0, !PT ;  /* 0x0000000107027812 */ /* 0x000fc800078ec0ff */
[----:B------:R-:W-:-:S03]  /*0690*/  ISETP.NE.U32.AND P0, PT, R2, 0x1, PT ;  /* 0x000000010200780c */ /* 0x000fc60003f05070 */
[----:B------:R-:W1:Y:S04]  /*06a0*/  LDC.64 R14, c[0x0][0x388] ;  /* 0x0000e200ff0e7b82 */ /* 0x000e680000000a00 */
[----:B------:R-:W-:Y:S01]  /*06b0*/  @P1 IADD3 R10, P2, PT, R9, R0, RZ ;  /* 0x00000000090a1210 */ /* 0x000fe20007f5e0ff */
[----:B------:R-:W-:-:S03]  /*06c0*/  @P1 VIADD R0, R0, 0x2 ;  /* 0x0000000200001836 */ /* 0x000fc60000000000 */
[----:B------:R-:W2:Y:S01]  /*06d0*/  LDC.64 R4, c[0x0][0x388] ;  /* 0x0000e200ff047b82 */ /* 0x000ea20000000a00 */
[----:B------:R-:W-:Y:S01]  /*06e0*/  @P1 IMAD.X R17, RZ, RZ, R8, P2 ;  /* 0x000000ffff111224 */ /* 0x000fe200010e0608 */
[----:B------:R-:W-:Y:S01]  /*06f0*/  @!P0 IADD3 R9, P2, PT, R9, R0, RZ ;  /* 0x0000000009098210 */ /* 0x000fe20007f5e0ff */
[----:B------:R-:W-:-:S03]  /*0700*/  @P1 IMAD.SHL.U32 R19, R10, 0x4, RZ ;  /* 0x000000040a131824 */ /* 0x000fc600078e00ff */
[----:B------:R-:W-:Y:S01]  /*0710*/  @P1 SHF.L.U64.HI R10, R10, 0x2, R17 ;  /* 0x000000020a0a1819 */ /* 0x000fe20000010211 */
[----:B------:R-:W-:Y:S01]  /*0720*/  @!P0 IMAD.X R0, RZ, RZ, R8, P2 ;  /* 0x000000ffff008224 */ /* 0x000fe200010e0608 */
[----:B------:R-:W3:Y:S01]  /*0730*/  LDC.64 R2, c[0x0][0x380] ;  /* 0x0000e000ff027b82 */ /* 0x000ee20000000a00 */
[----:B0-----:R-:W-:-:S03]  /*0740*/  @P1 IADD3 R16, P3, PT, R19, R12, RZ ;  /* 0x0000000c13101210 */ /* 0x001fc60007f7e0ff */
[C---:B------:R-:W-:Y:S02]  /*0750*/  @!P0 SHF.L.U64.HI R0, R9.reuse, 0x2, R0 ;  /* 0x0000000209008819 */ /* 0x040fe40000010200 */
[----:B------:R-:W-:Y:S01]  /*0760*/  @!P0 SHF.L.U32 R9, R9, 0x2, RZ ;  /* 0x0000000209098819 */ /* 0x000fe200000006ff */
[----:B------:R-:W-:Y:S01]  /*0770*/  @P1 IMAD.X R17, R10, 0x1, R13, P3 ;  /* 0x000000010a111824 */ /* 0x000fe200018e060d */
[----:B-1----:R-:W-:-:S04]  /*0780*/  @P1 IADD3 R12, P4, PT, R19, R14, RZ ;  /* 0x0000000e130c1210 */ /* 0x002fc80007f9e0ff */
[----:B------:R-:W4:Y:S01]  /*0790*/  @P1 LDG.E R8, desc[UR4][R16.64] ;  /* 0x0000000410081981 */ /* 0x000f22000c1e1900 */
[----:B------:R-:W-:Y:S01]  /*07a0*/  @P1 IMAD.X R13, R10, 0x1, R15, P4 ;  /* 0x000000010a0d1824 */ /* 0x000fe200020e060f */
[C---:B--2---:R-:W-:Y:S02]  /*07b0*/  @!P0 IADD3 R4, P3, PT, R9.reuse, R4, RZ ;  /* 0x0000000409048210 */ /* 0x044fe40007f7e0ff */
[----:B------:R-:W2:Y:S01]  /*07c0*/  @P1 LDG.E R10, desc[UR4][R16.64+0x4] ;  /* 0x00000404100a1981 */ /* 0x000ea2000c1e1900 */
[----:B---3--:R-:W-:-:S03]  /*07d0*/  @!P0 IADD3 R2, P2, PT, R9, R2, RZ ;  /* 0x0000000209028210 */ /* 0x008fc60007f5e0ff */
[----:B------:R-:W2:Y:S01]  /*07e0*/  @P1 LDG.E R15, desc[UR4][R12.64+0x4] ;  /* 0x000004040c0f1981 */ /* 0x000ea2000c1e1900 */
[----:B------:R-:W-:-:S03]  /*07f0*/  @!P0 IMAD.X R5, R0, 0x1, R5, P3 ;  /* 0x0000000100058824 */ /* 0x000fc600018e0605 */
[----:B------:R-:W4:Y:S01]  /*0800*/  @P1 LDG.E R9, desc[UR4][R12.64] ;  /* 0x000000040c091981 */ /* 0x000f22000c1e1900 */
[----:B------:R-:W-:-:S03]  /*0810*/  @!P0 IMAD.X R3, R0, 0x1, R3, P2 ;  /* 0x0000000100038824 */ /* 0x000fc600010e0603 */
[----:B------:R-:W3:Y:S04]  /*0820*/  @!P0 LDG.E R5, desc[UR4][R4.64] ;  /* 0x0000000404058981 */ /* 0x000ee8000c1e1900 */
[----:B------:R-:W3:Y:S01]  /*0830*/  @!P0 LDG.E R2, desc[UR4][R2.64] ;  /* 0x0000000402028981 */ /* 0x000ee2000c1e1900 */
[----:B--2---:R-:W-:Y:S01]  /*0840*/  @P1 FADD R15, R10, -R15 ;  /* 0x8000000f0a0f1221 */ /* 0x004fe20000000000 */
[----:B----4-:R-:W-:-:S04]  /*0850*/  @P1 FADD R8, R8, -R9 ;  /* 0x8000000908081221 */ /* 0x010fc80000000000 */
[----:B------:R-:W-:-:S04]  /*0860*/  @P1 FFMA R8, R8, R8, R11 ;  /* 0x0000000808081223 */ /* 0x000fc8000000000b */
[----:B------:R-:W-:Y:S01]  /*0870*/  @P1 FFMA R11, R15, R15, R8 ;  /* 0x0000000f0f0b1223 */ /* 0x000fe20000000008 */
[----:B---3--:R-:W-:-:S04]  /*0880*/  @!P0 FADD R0, R2, -R5 ;  /* 0x8000000502008221 */ /* 0x008fc80000000000 */
[----:B------:R-:W-:-:S07]  /*0890*/  @!P0 FFMA R11, R0, R0, R11 ;  /* 0x00000000000b8223 */ /* 0x000fce000000000b */
.L_x_12:
[----:B------:R-:W-:Y:S01]  /*08a0*/  I2FP.F32.S32 R4, R7 ;  /* 0x0000000700047245 */ /* 0x000fe20000201400 */
[----:B------:R-:W-:Y:S03]  /*08b0*/  BSSY.RECONVERGENT B0, `(.L_x_16) ;  /* 0x000000d000007945 */ /* 0x000fe60003800200 */
[----:B------:R-:W0:Y:S08]  /*08c0*/  MUFU.RCP R3, R4 ;  /* 0x0000000400037308 */ /* 0x000e300000001000 */
[----:B------:R-:W1:Y:S01]  /*08d0*/  FCHK P0, R11, R4 ;  /* 0x000000040b007302 */ /* 0x000e620000000000 */
[----:B0-----:R-:W-:-:S04]  /*08e0*/  FFMA R0, -R4, R3, 1 ;  /* 0x3f80000004007423 */ /* 0x001fc80000000103 */
[----:B------:R-:W-:-:S04]  /*08f0*/  FFMA R0, R3, R0, R3 ;  /* 0x0000000003007223 */ /* 0x000fc80000000003 */
[----:B------:R-:W-:-:S04]  /*0900*/  FFMA R3, R0, R11, RZ ;  /* 0x0000000b00037223 */ /* 0x000fc800000000ff */
[----:B------:R-:W-:-:S04]  /*0910*/  FFMA R2, -R4, R3, R11 ;  /* 0x0000000304027223 */ /* 0x000fc8000000010b */
[----:B------:R-:W-:Y:S01]  /*0920*/  FFMA R5, R0, R2, R3 ;  /* 0x0000000200057223 */ /* 0x000fe20000000003 */
[----:B-1----:R-:W-:Y:S06]  /*0930*/  @!P0 BRA `(.L_x_17) ;  /* 0x0000000000108947 */ /* 0x002fec0003800000 */
[----:B------:R-:W-:Y:S01]  /*0940*/  IMAD.MOV.U32 R3, RZ, RZ, R11 ;  /* 0x000000ffff037224 */ /* 0x000fe200078e000b */
[----:B------:R-:W-:-:S07]  /*0950*/  MOV R2, 0x970 ;  /* 0x0000097000027802 */ /* 0x000fce0000000f00 */
[----:B------:R-:W-:Y:S05]  /*0960*/  CALL.REL.NOINC `($__internal_1_$__cuda_sm3x_div_rn_noftz_f32_slowpath) ;  /* 0x0000000000187944 */ /* 0x000fea0003c00000 */
[----:B------:R-:W-:-:S07]  /*0970*/  IMAD.MOV.U32 R5, RZ, RZ, R0 ;  /* 0x000000ffff057224 */ /* 0x000fce00078e0000 */
.L_x_17:
[----:B------:R-:W-:Y:S05]  /*0980*/  BSYNC.RECONVERGENT B0 ;  /* 0x0000000000007941 */ /* 0x000fea0003800200 */
.L_x_16:
[----:B------:R-:W0:Y:S02]  /*0990*/  LDC.64 R2, c[0x0][0x398] ;  /* 0x0000e600ff027b82 */ /* 0x000e240000000a00 */
[----:B0-----:R-:W-:-:S05]  /*09a0*/  IMAD.WIDE R6, R6, 0x4, R2 ;  /* 0x0000000406067825 */ /* 0x001fca00078e0202 */
[----:B------:R-:W-:Y:S01]  /*09b0*/  STG.E desc[UR4][R6.64], R5 ;  /* 0x0000000506007986 */ /* 0x000fe2000c101904 */
[----:B------:R-:W-:Y:S05]  /*09c0*/  EXIT ;  /* 0x000000000000794d */ /* 0x000fea0003800000 */
        .weak           $__internal_1_$__cuda_sm3x_div_rn_noftz_f32_slowpath
        .type           $__internal_1_$__cuda_sm3x_div_rn_noftz_f32_slowpath,@function
        .size           $__internal_1_$__cuda_sm3x_div_rn_noftz_f32_slowpath,(.L_x_121 - $__internal_1_$__cuda_sm3x_div_rn_noftz_f32_slowpath)
$__internal_1_$__cuda_sm3x_div_rn_noftz_f32_slowpath:
[----:B------:R-:W-:Y:S01]  /*09d0*/  SHF.R.U32.HI R5, RZ, 0x17, R4 ;  /* 0x00000017ff057819 */ /* 0x000fe20000011604 */
[----:B------:R-:W-:Y:S01]  /*09e0*/  BSSY.RECONVERGENT B1, `(.L_x_18) ;  /* 0x0000063000017945 */ /* 0x000fe20003800200 */
[----:B------:R-:W-:Y:S02]  /*09f0*/  SHF.R.U32.HI R0, RZ, 0x17, R3 ;  /* 0x00000017ff007819 */ /* 0x000fe40000011603 */
[----:B------:R-:W-:Y:S02]  /*0a00*/  LOP3.LUT R5, R5, 0xff, RZ, 0xc0, !PT ;  /* 0x000000ff05057812 */ /* 0x000fe400078ec0ff */
[----:B------:R-:W-:-:S03]  /*0a10*/  LOP3.LUT R10, R0, 0xff, RZ, 0xc0, !PT ;  /* 0x000000ff000a7812 */ /* 0x000fc600078ec0ff */
[----:B------:R-:W-:Y:S02]  /*0a20*/  VIADD R8, R5, 0xffffffff ;  /* 0xffffffff05087836 */ /* 0x000fe40000000000 */
[----:B------:R-:W-:-:S03]  /*0a30*/  VIADD R9, R10, 0xffffffff ;  /* 0xffffffff0a097836 */ /* 0x000fc60000000000 */
[----:B------:R-:W-:-:S04]  /*0a40*/  ISETP.GT.U32.AND P0, PT, R8, 0xfd, PT ;  /* 0x000000fd0800780c */ /* 0x000fc80003f04070 */
[----:B------:R-:W-:-:S13]  /*0a50*/  ISETP.GT.U32.OR P0, PT, R9, 0xfd, P0 ;  /* 0x000000fd0900780c */ /* 0x000fda0000704470 */
[----:B------:R-:W-:Y:S01]  /*0a60*/  @!P0 IMAD.MOV.U32 R7, RZ, RZ, RZ ;  /* 0x000000ffff078224 */ /* 0x000fe200078e00ff */
[----:B------:R-:W-:Y:S06]  /*0a70*/  @!P0 BRA `(.L_x_19) ;  /* 0x0000000000608947 */ /* 0x000fec0003800000 */
[----:B------:R-:W-:Y:S02]  /*0a80*/  FSETP.GTU.FTZ.AND P0, PT, |R3|, +INF , PT ;  /* 0x7f8000000300780b */ /* 0x000fe40003f1c200 */
[----:B------:R-:W-:Y:S02]  /*0a90*/  FSETP.GTU.FTZ.AND P1, PT, |R4|, +INF , PT ;  /* 0x7f8000000400780b */ /* 0x000fe40003f3c200 */
[----:B------:R-:W-:Y:S02]  /*0aa0*/  MOV R0, R4 ;  /* 0x0000000400007202 */ /* 0x000fe40000000f00 */
[----:B------:R-:W-:-:S13]  /*0ab0*/  PLOP3.LUT P0, PT, P0, P1, PT, 0xf8, 0x8f ;  /* 0x00000000008f781c */ /* 0x000fda0000703f70 */
[----:B------:R-:W-:Y:S05]  /*0ac0*/  @P0 BRA `(.L_x_20) ;  /* 0x00000004004c0947 */ /* 0x000fea0003800000 */
[----:B------:R-:W-:-:S13]  /*0ad0*/  LOP3.LUT P0, RZ, R4, 0x7fffffff, R3, 0xc8, !PT ;  /* 0x7fffffff04ff7812 */ /* 0x000fda000780c803 */
[----:B------:R-:W-:Y:S05]  /*0ae0*/  @!P0 BRA `(.L_x_21) ;  /* 0x00000004003c8947 */ /* 0x000fea0003800000 */
[C---:B------:R-:W-:Y:S02]  /*0af0*/  FSETP.NEU.FTZ.AND P2, PT, |R3|.reuse, +INF , PT ;  /* 0x7f8000000300780b */ /* 0x040fe40003f5d200 */
[----:B------:R-:W-:Y:S02]  /*0b00*/  FSETP.NEU.FTZ.AND P1, PT, |R0|, +INF , PT ;  /* 0x7f8000000000780b */ /* 0x000fe40003f3d200 */
[----:B------:R-:W-:-:S11]  /*0b10*/  FSETP.NEU.FTZ.AND P0, PT, |R3|, +INF , PT ;  /* 0x7f8000000300780b */ /* 0x000fd60003f1d200 */
[----:B------:R-:W-:Y:S05]  /*0b20*/  @!P1 BRA !P2, `(.L_x_21) ;  /* 0x00000004002c9947 */ /* 0x000fea0005000000 */
[----:B------:R-:W-:-:S04]  /*0b30*/  LOP3.LUT P2, RZ, R3, 0x7fffffff, RZ, 0xc0, !PT ;  /* 0x7fffffff03ff7812 */ /* 0x000fc8000784c0ff */
[----:B------:R-:W-:-:S13]  /*0b40*/  PLOP3.LUT P1, PT, P1, P2, PT, 0x2f, 0xf2 ;  /* 0x0000000000f2781c */ /* 0x000fda0000f24577 */
[----:B------:R-:W-:Y:S05]  /*0b50*/  @P1 BRA `(.L_x_22) ;  /* 0x0000000400181947 */ /* 0x000fea0003800000 */
[----:B------:R-:W-:-:S04]  /*0b60*/  LOP3.LUT P1, RZ, R4, 0x7fffffff, RZ, 0xc0, !PT ;  /* 0x7fffffff04ff7812 */ /* 0x000fc8000782c0ff */
[----:B------:R-:W-:-:S13]  /*0b70*/  PLOP3.LUT P0, PT, P0, P1, PT, 0x2f, 0xf2 ;  /* 0x0000000000f2781c */ /* 0x000fda0000702577 */
[----:B------:R-:W-:Y:S05]  /*0b80*/  @P0 BRA `(.L_x_23) ;  /* 0x0000000400000947 */ /* 0x000fea0003800000 */
[----:B------:R-:W-:Y:S02]  /*0b90*/  ISETP.GE.AND P0, PT, R9, RZ, PT ;  /* 0x000000ff0900720c */ /* 0x000fe40003f06270 */
[----:B------:R-:W-:-:S11]  /*0ba0*/  ISETP.GE.AND P1, PT, R8, RZ, PT ;  /* 0x000000ff0800720c */ /* 0x000fd60003f26270 */
[----:B------:R-:W-:Y:S02]  /*0bb0*/  @P0 IMAD.MOV.U32 R7, RZ, RZ, RZ ;  /* 0x000000ffff070224 */ /* 0x000fe400078e00ff */
[----:B------:R-:W-:Y:S01]  /*0bc0*/  @!P0 FFMA R3, R3, 1.84467440737095516160e+19, RZ ;  /* 0x5f80000003038823 */ /* 0x000fe200000000ff */
[----:B------:R-:W-:Y:S02]  /*0bd0*/  @!P0 IMAD.MOV.U32 R7, RZ, RZ, -0x40 ;  /* 0xffffffc0ff078424 */ /* 0x000fe400078e00ff */
[----:B------:R-:W-:Y:S02]  /*0be0*/  @!P1 FFMA R4, R0, 1.84467440737095516160e+19, RZ ;  /* 0x5f80000000049823 */ /* 0x000fe400000000ff */
[----:B------:R-:W-:-:S07]  /*0bf0*/  @!P1 VIADD R7, R7, 0x40 ;  /* 0x0000004007079836 */ /* 0x000fce0000000000 */
.L_x_19:
[----:B------:R-:W-:Y:S01]  /*0c00*/  LEA R9, R5, 0xc0800000, 0x17 ;  /* 0xc080000005097811 */ /* 0x000fe200078eb8ff */
[----:B------:R-:W-:Y:S04]  /*0c10*/  BSSY.RECONVERGENT B2, `(.L_x_24) ;  /* 0x0000036000027945 */ /* 0x000fe80003800200 */
[----:B------:R-:W-:Y:S02]  /*0c20*/  IMAD.IADD R9, R4, 0x1, -R9 ;  /* 0x0000000104097824 */ /* 0x000fe400078e0a09 */
[----:B------:R-:W-:Y:S02]  /*0c30*/  VIADD R4, R10, 0xffffff81 ;  /* 0xffffff810a047836 */ /* 0x000fe40000000000 */
[----:B------:R-:W0:Y:S01]  /*0c40*/  MUFU.RCP R8, R9 ;  /* 0x0000000900087308 */ /* 0x000e220000001000 */
[----:B------:R-:W-:Y:S01]  /*0c50*/  FADD.FTZ R11, -R9, -RZ ;  /* 0x800000ff090b7221 */ /* 0x000fe20000010100 */
[C---:B------:R-:W-:Y:S01]  /*0c60*/  IMAD R0, R4.reuse, -0x800000, R3 ;  /* 0xff80000004007824 */ /* 0x040fe200078e0203 */
[----:B------:R-:W-:-:S05]  /*0c70*/  IADD3 R4, PT, PT, R4, 0x7f, -R5 ;  /* 0x0000007f04047810 */ /* 0x000fca0007ffe805 */
[----:B------:R-:W-:Y:S02]  /*0c80*/  IMAD.IADD R4, R4, 0x1, R7 ;  /* 0x0000000104047824 */ /* 0x000fe400078e0207 */
[----:B0-----:R-:W-:-:S04]  /*0c90*/  FFMA R13, R8, R11, 1 ;  /* 0x3f800000080d7423 */ /* 0x001fc8000000000b */
[----:B------:R-:W-:-:S04]  /*0ca0*/  FFMA R10, R8, R13, R8 ;  /* 0x0000000d080a7223 */ /* 0x000fc80000000008 */
[----:B------:R-:W-:-:S04]  /*0cb0*/  FFMA R3, R0, R10, RZ ;  /* 0x0000000a00037223 */ /* 0x000fc800000000ff */
[----:B------:R-:W-:-:S04]  /*0cc0*/  FFMA R8, R11, R3, R0 ;  /* 0x000000030b087223 */ /* 0x000fc80000000000 */
[----:B------:R-:W-:-:S04]  /*0cd0*/  FFMA R13, R10, R8, R3 ;  /* 0x000000080a0d7223 */ /* 0x000fc80000000003 */
[----:B------:R-:W-:-:S04]  /*0ce0*/  FFMA R8, R11, R13, R0 ;  /* 0x0000000d0b087223 */ /* 0x000fc80000000000 */
[----:B------:R-:W-:-:S05]  /*0cf0*/  FFMA R0, R10, R8, R13 ;  /* 0x000000080a007223 */ /* 0x000fca000000000d */
[----:B------:R-:W-:-:S04]  /*0d00*/  SHF.R.U32.HI R3, RZ, 0x17, R0 ;  /* 0x00000017ff037819 */ /* 0x000fc80000011600 */
[----:B------:R-:W-:-:S05]  /*0d10*/  LOP3.LUT R3, R3, 0xff, RZ, 0xc0, !PT ;  /* 0x000000ff03037812 */ /* 0x000fca00078ec0ff */
[----:B------:R-:W-:-:S05]  /*0d20*/  IMAD.IADD R7, R3, 0x1, R4 ;  /* 0x0000000103077824 */ /* 0x000fca00078e0204 */
[----:B------:R-:W-:-:S04]  /*0d30*/  IADD3 R3, PT, PT, R7, -0x1, RZ ;  /* 0xffffffff07037810 */ /* 0x000fc80007ffe0ff */
[----:B------:R-:W-:-:S13]  /*0d40*/  ISETP.GE.U32.AND P0, PT, R3, 0xfe, PT ;  /* 0x000000fe0300780c */ /* 0x000fda0003f06070 */
[----:B------:R-:W-:Y:S05]  /*0d50*/  @!P0 BRA `(.L_x_25) ;  /* 0x0000000000808947 */ /* 0x000fea0003800000 */
[----:B------:R-:W-:-:S13]  /*0d60*/  ISETP.GT.AND P0, PT, R7, 0xfe, PT ;  /* 0x000000fe0700780c */ /* 0x000fda0003f04270 */
[----:B------:R-:W-:Y:S05]  /*0d70*/  @P0 BRA `(.L_x_26) ;  /* 0x00000000006c0947 */ /* 0x000fea0003800000 */
[----:B------:R-:W-:-:S13]  /*0d80*/  ISETP.GE.AND P0, PT, R7, 0x1, PT ;  /* 0x000000010700780c */ /* 0x000fda0003f06270 */
[----:B------:R-:W-:Y:S05]  /*0d90*/  @P0 BRA `(.L_x_27) ;  /* 0x0000000000740947 */ /* 0x000fea0003800000 */
[----:B------:R-:W-:Y:S02]  /*0da0*/  ISETP.GE.AND P0, PT, R7, -0x18, PT ;  /* 0xffffffe80700780c */ /* 0x000fe40003f06270 */
[----:B------:R-:W-:-:S11]  /*0db0*/  LOP3.LUT R0, R0, 0x80000000, RZ, 0xc0, !PT ;  /* 0x8000000000007812 */ /* 0x000fd600078ec0ff */
[----:B------:R-:W-:Y:S05]  /*0dc0*/  @!P0 BRA `(.L_x_27) ;  /* 0x0000000000688947 */ /* 0x000fea0003800000 */
[CCC-:B------:R-:W-:Y:S01]  /*0dd0*/  FFMA.RZ R3, R10.reuse, R8.reuse, R13.reuse ;  /* 0x000000080a037223 */ /* 0x1c0fe2000000c00d */
[CCC-:B------:R-:W-:Y:S01]  /*0de0*/  FFMA.RM R4, R10.reuse, R8.reuse, R13.reuse ;  /* 0x000000080a047223 */ /* 0x1c0fe2000000400d */
[C---:B------:R-:W-:Y:S02]  /*0df0*/  ISETP.NE.AND P2, PT, R7.reuse, RZ, PT ;  /* 0x000000ff0700720c */ /* 0x040fe40003f45270 */
[----:B------:R-:W-:Y:S02]  /*0e00*/  ISETP.NE.AND P1, PT, R7, RZ, PT ;  /* 0x000000ff0700720c */ /* 0x000fe40003f25270 */
[----:B------:R-:W-:Y:S01]  /*0e10*/  LOP3.LUT R5, R3, 0x7fffff, RZ, 0xc0, !PT ;  /* 0x007fffff03057812 */ /* 0x000fe200078ec0ff */
[----:B------:R-:W-:Y:S01]  /*0e20*/  FFMA.RP R3, R10, R8, R13 ;  /* 0x000000080a037223 */ /* 0x000fe2000000800d */
[----:B------:R-:W-:Y:S02]  /*0e30*/  VIADD R8, R7, 0x20 ;  /* 0x0000002007087836 */ /* 0x000fe40000000000 */
[----:B------:R-:W-:Y:S01]  /*0e40*/  LOP3.LUT R5, R5, 0x800000, RZ, 0xfc, !PT ;  /* 0x0080000005057812 */ /* 0x000fe200078efcff */
[----:B------:R-:W-:Y:S01]  /*0e50*/  IMAD.MOV R7, RZ, RZ, -R7 ;  /* 0x000000ffff077224 */ /* 0x000fe200078e0a07 */
[----:B------:R-:W-:-:S02]  /*0e60*/  FSETP.NEU.FTZ.AND P0, PT, R3, R4, PT ;  /* 0x000000040300720b */ /* 0x000fc40003f1d000 */
[----:B------:R-:W-:Y:S02]  /*0e70*/  SHF.L.U32 R8, R5, R8, RZ ;  /* 0x0000000805087219 */ /* 0x000fe400000006ff */
[----:B------:R-:W-:Y:S02]  /*0e80*/  SEL R4, R7, RZ, P2 ;  /* 0x000000ff07047207 */ /* 0x000fe40001000000 */
[----:B------:R-:W-:Y:S02]  /*0e90*/  ISETP.NE.AND P1, PT, R8, RZ, P1 ;  /* 0x000000ff0800720c */ /* 0x000fe40000f25270 */
[----:B------:R-:W-:Y:S02]  /*0ea0*/  SHF.R.U32.HI R4, RZ, R4, R5 ;  /* 0x00000004ff047219 */ /* 0x000fe40000011605 */
[----:B------:R-:W-:Y:S02]  /*0eb0*/  PLOP3.LUT P0, PT, P0, P1, PT, 0xf8, 0x8f ;  /* 0x00000000008f781c */ /* 0x000fe40000703f70 */
[----:B------:R-:W-:-:S02]  /*0ec0*/  SHF.R.U32.HI R8, RZ, 0x1, R4 ;  /* 0x00000001ff087819 */ /* 0x000fc40000011604 */
[----:B------:R-:W-:-:S04]  /*0ed0*/  SEL R3, RZ, 0x1, !P0 ;  /* 0x00000001ff037807 */ /* 0x000fc80004000000 */
[----:B------:R-:W-:-:S04]  /*0ee0*/  LOP3.LUT R3, R3, 0x1, R8, 0xf8, !PT ;  /* 0x0000000103037812 */ /* 0x000fc800078ef808 */
[----:B------:R-:W-:-:S05]  /*0ef0*/  LOP3.LUT R3, R3, R4, RZ, 0xc0, !PT ;  /* 0x0000000403037212 */ /* 0x000fca00078ec0ff */
[----:B------:R-:W-:-:S05]  /*0f00*/  IMAD.IADD R3, R8, 0x1, R3 ;  /* 0x0000000108037824 */ /* 0x000fca00078e0203 */
[----:B------:R-:W-:Y:S01]  /*0f10*/  LOP3.LUT R0, R3, R0, RZ, 0xfc, !PT ;  /* 0x0000000003007212 */ /* 0x000fe200078efcff */
[----:B------:R-:W-:Y:S06]  /*0f20*/  BRA `(.L_x_27) ;  /* 0x0000000000107947 */ /* 0x000fec0003800000 */
.L_x_26:
[----:B------:R-:W-:-:S04]  /*0f30*/  LOP3.LUT R0, R0, 0x80000000, RZ, 0xc0, !PT ;  /* 0x8000000000007812 */ /* 0x000fc800078ec0ff */
[----:B------:R-:W-:Y:S01]  /*0f40*/  LOP3.LUT R0, R0, 0x7f800000, RZ, 0xfc, !PT ;  /* 0x7f80000000007812 */ /* 0x000fe200078efcff */
[----:B------:R-:W-:Y:S06]  /*0f50*/  BRA `(.L_x_27) ;  /* 0x0000000000047947 */ /* 0x000fec0003800000 */
.L_x_25:
[----:B------:R-:W-:-:S07]  /*0f60*/  IMAD R0, R4, 0x800000, R0 ;  /* 0x0080000004007824 */ /* 0x000fce00078e0200 */
.L_x_27:
[----:B------:R-:W-:Y:S05]  /*0f70*/  BSYNC.RECONVERGENT B2 ;  /* 0x0000000000027941 */ /* 0x000fea0003800200 */
.L_x_24:
[----:B------:R-:W-:Y:S05]  /*0f80*/  BRA `(.L_x_28) ;  /* 0x0000000000207947 */ /* 0x000fea0003800000 */
.L_x_23:
[----:B------:R-:W-:-:S04]  /*0f90*/  LOP3.LUT R0, R4, 0x80000000, R3, 0x48, !PT ;  /* 0x8000000004007812 */ /* 0x000fc800078e4803 */
[----:B------:R-:W-:Y:S01]  /*0fa0*/  LOP3.LUT R0, R0, 0x7f800000, RZ, 0xfc, !PT ;  /* 0x7f80000000007812 */ /* 0x000fe200078efcff */
[----:B------:R-:W-:Y:S06]  /*0fb0*/  BRA `(.L_x_28) ;  /* 0x0000000000147947 */ /* 0x000fec0003800000 */
.L_x_22:
[----:B------:R-:W-:Y:S01]  /*0fc0*/  LOP3.LUT R0, R4, 0x80000000, R3, 0x48, !PT ;  /* 0x8000000004007812 */ /* 0x000fe200078e4803 */
[----:B------:R-:W-:Y:S06]  /*0fd0*/  BRA `(.L_x_28) ;  /* 0x00000000000c7947 */ /* 0x000fec0003800000 */
.L_x_21:
[----:B------:R-:W0:Y:S01]  /*0fe0*/  MUFU.RSQ R0, -QNAN ;  /* 0xffc0000000007908 */ /* 0x000e220000001400 */
[----:B------:R-:W-:Y:S05]  /*0ff0*/  BRA `(.L_x_28) ;  /* 0x0000000000047947 */ /* 0x000fea0003800000 */
.L_x_20:
[----:B------:R-:W-:-:S07]  /*1000*/  FADD.FTZ R0, R3, R0 ;  /* 0x0000000003007221 */ /* 0x000fce0000010000 */
.L_x_28:
[----:B------:R-:W-:Y:S05]  /*1010*/  BSYNC.RECONVERGENT B1 ;  /* 0x0000000000017941 */ /* 0x000fea0003800200 */
.L_x_18:
[----:B------:R-:W-:-:S04]  /*1020*/  IMAD.MOV.U32 R3, RZ, RZ, 0x0 ;  /* 0x00000000ff037424 */ /* 0x000fc800078e00ff */
[----:B0-----:R-:W-:Y:S05]  /*1030*/  RET.REL.NODEC R2 `(_Z22array_match_mse_kernelIfEvPKT_S2_iPS0_i) ;  /* 0xffffffec02f07950 */ /* 0x001fea0003c3ffff */
.L_x_29:
        /* <DEDUP_REMOVED lines=12> */
.L_x_121:


//--------------------- .text._Z22array_match_mse_kernelIdEvPKT_S2_iPS0_ --------------------------
	.section	.text._Z22array_match_mse_kernelIdEvPKT_S2_iPS0_,"ax",@progbits
	.align	128
        .global         _Z22array_match_mse_kernelIdEvPKT_S2_iPS0_
        .type           _Z22array_match_mse_kernelIdEvPKT_S2_iPS0_,@function
        .size           _Z22array_match_mse_kernelIdEvPKT_S2_iPS0_,(.L_x_122 - _Z22array_match_mse_kernelIdEvPKT_S2_iPS0_)
        .other          _Z22array_match_mse_kernelIdEvPKT_S2_iPS0_,@"STO_CUDA_ENTRY STV_DEFAULT"
_Z22array_match_mse_kernelIdEvPKT_S2_iPS0_:
.text._Z22array_match_mse_kernelIdEvPKT_S2_iPS0_:
[----:B------:R-:W-:Y:S08]  /*0000*/  LDC R1, c[0x0][0x37c] ;  /* 0x0000df00ff017b82 */ /* 0x000ff00000000800 */
[----:B------:R-:W0:Y:S01]  /*0010*/  LDC R0, c[0x0][0x390] ;  /* 0x0000e400ff007b82 */ /* 0x000e220000000800 */
[----:B------:R-:W1:Y:S01]  /*0020*/  S2R R3, SR_TID.X ;  /* 0x0000000000037919 */ /* 0x000e620000002100 */
[----:B------:R-:W1:Y:S01]  /*0030*/  LDCU UR6, c[0x0][0x360] ;  /* 0x00006c00ff0677ac */ /* 0x000e620008000800 */
[----:B------:R-:W-:Y:S01]  /*0040*/  CS2R R12, SRZ ;  /* 0x00000000000c7805 */ /* 0x000fe2000001ff00 */
[----:B------:R-:W1:Y:S01]  /*0050*/  S2R R2, SR_CTAID.X ;  /* 0x0000000000027919 */ /* 0x000e620000002500 */
[----:B------:R-:W2:Y:S01]  /*0060*/  LDCU.64 UR4, c[0x0][0x358] ;  /* 0x00006b00ff0477ac */ /* 0x000ea20008000a00 */
[----:B0-----:R-:W-:Y:S01]  /*0070*/  ISETP.GE.AND P0, PT, R0, 0x1, PT ;  /* 0x000000010000780c */ /* 0x001fe20003f06270 */
[----:B-1----:R-:W-:-:S12]  /*0080*/  IMAD R3, R2, UR6, R3 ;  /* 0x0000000602037c24 */ /* 0x002fd8000f8e0203 */
[----:B--2---:R-:W-:Y:S05]  /*0090*/  @!P0 BRA `(.L_x_30) ;  /* 0x0000000400f48947 */ /* 0x004fea0003800000 */
        /* <DEDUP_REMOVED lines=9> */
[----:B------:R-:W-:Y:S02]  /*0130*/  LEA R8, P1, R4, 0x20, 0x3 ;  /* 0x0000002004087811 */ /* 0x000fe400078218ff */
        /* <DEDUP_REMOVED lines=8> */
.L_x_32:
        /* <DEDUP_REMOVED lines=39> */
.L_x_31:
        /* <DEDUP_REMOVED lines=31> */
.L_x_33:
        /* <DEDUP_REMOVED lines=37> */
.L_x_30:
        /* <DEDUP_REMOVED lines=19> */
[----:B------:R-:W-:Y:S05]  /*09a0*/  CALL.REL.NOINC `($__internal_2_$__cuda_sm20_div_rn_f64_full) ;  /* 0x00000000001c7944 */ /* 0x000fea0003c00000 */
[----:B------:R-:W-:Y:S02]  /*09b0*/  IMAD.MOV.U32 R4, RZ, RZ, R12 ;  /* 0x000000ffff047224 */ /* 0x000fe400078e000c */
[----:B------:R-:W-:-:S07]  /*09c0*/  IMAD.MOV.U32 R5, RZ, RZ, R13 ;  /* 0x000000ffff057224 */ /* 0x000fce00078e000d */
.L_x_35:
[----:B------:R-:W-:Y:S05]  /*09d0*/  BSYNC.RECONVERGENT B0 ;  /* 0x0000000000007941 */ /* 0x000fea0003800200 */
.L_x_34:
[----:B------:R-:W0:Y:S02]  /*09e0*/  LDC.64 R6, c[0x0][0x398] ;  /* 0x0000e600ff067b82 */ /* 0x000e240000000a00 */
[----:B0-----:R-:W-:-:S05]  /*09f0*/  IMAD.WIDE R2, R3, 0x8, R6 ;  /* 0x0000000803027825 */ /* 0x001fca00078e0206 */
[----:B------:R-:W-:Y:S01]  /*0a00*/  STG.E.64 desc[UR4][R2.64], R4 ;  /* 0x0000000402007986 */ /* 0x000fe2000c101b04 */
[----:B------:R-:W-:Y:S05]  /*0a10*/  EXIT ;  /* 0x000000000000794d */ /* 0x000fea0003800000 */
        .weak           $__internal_2_$__cuda_sm20_div_rn_f64_full
        .type           $__internal_2_$__cuda_sm20_div_rn_f64_full,@function
        .size           $__internal_2_$__cuda_sm20_div_rn_f64_full,(.L_x_122 - $__internal_2_$__cuda_sm20_div_rn_f64_full)
$__internal_2_$__cuda_sm20_div_rn_f64_full:
[C---:B------:R-:W-:Y:S01]  /*0a20*/  FSETP.GEU.AND P0, PT, |R9|.reuse, 1.469367938527859385e-39, PT ;  /* 0x001000000900780b */ /* 0x040fe20003f0e200 */
[----:B------:R-:W-:Y:S01]  /*0a30*/  IMAD.MOV.U32 R14, RZ, RZ, 0x1 ;  /* 0x00000001ff0e7424 */ /* 0x000fe200078e00ff */
[----:B------:R-:W-:Y:S01]  /*0a40*/  LOP3.LUT R4, R9, 0x800fffff, RZ, 0xc0, !PT ;  /* 0x800fffff09047812 */ /* 0x000fe200078ec0ff */
[----:B------:R-:W-:Y:S01]  /*0a50*/  IMAD.MOV.U32 R12, RZ, RZ, 0x1ca00000 ;  /* 0x1ca00000ff0c7424 */ /* 0x000fe200078e00ff */
[C---:B------:R-:W-:Y:S01]  /*0a60*/  FSETP.GEU.AND P2, PT, |R7|.reuse, 1.469367938527859385e-39, PT ;  /* 0x001000000700780b */ /* 0x040fe20003f4e200 */
[----:B------:R-:W-:Y:S01]  /*0a70*/  BSSY.RECONVERGENT B1, `(.L_x_36) ;  /* 0x0000053000017945 */ /* 0x000fe20003800200 */
[----:B------:R-:W-:Y:S01]  /*0a80*/  LOP3.LUT R5, R4, 0x3ff00000, RZ, 0xfc, !PT ;  /* 0x3ff0000004057812 */ /* 0x000fe200078efcff */
[----:B------:R-:W-:Y:S01]  /*0a90*/  IMAD.MOV.U32 R4, RZ, RZ, R8 ;  /* 0x000000ffff047224 */ /* 0x000fe200078e0008 */
[----:B------:R-:W-:Y:S02]  /*0aa0*/  LOP3.LUT R2, R7, 0x7ff00000, RZ, 0xc0, !PT ;  /* 0x7ff0000007027812 */ /* 0x000fe400078ec0ff */
[----:B------:R-:W-:-:S03]  /*0ab0*/  LOP3.LUT R13, R9, 0x7ff00000, RZ, 0xc0, !PT ;  /* 0x7ff00000090d7812 */ /* 0x000fc600078ec0ff */
[----:B------:R-:W-:Y:S01]  /*0ac0*/  @!P0 DMUL R4, R8, 8.98846567431157953865e+307 ;  /* 0x7fe0000008048828 */ /* 0x000fe20000000000 */
[C---:B------:R-:W-:Y:S01]  /*0ad0*/  ISETP.GE.U32.AND P1, PT, R2.reuse, R13, PT ;  /* 0x0000000d0200720c */ /* 0x040fe20003f26070 */
[----:B------:R-:W-:Y:S02]  /*0ae0*/  IMAD.MOV.U32 R21, RZ, RZ, R2 ;  /* 0x000000ffff157224 */ /* 0x000fe400078e0002 */
[----:B------:R-:W-:Y:S01]  /*0af0*/  @!P2 LOP3.LUT R17, R9, 0x7ff00000, RZ, 0xc0, !PT ;  /* 0x7ff000000911a812 */ /* 0x000fe200078ec0ff */
[----:B------:R-:W-:Y:S01]  /*0b00*/  @!P2 IMAD.MOV.U32 R16, RZ, RZ, RZ ;  /* 0x000000ffff10a224 */ /* 0x000fe200078e00ff */
[----:B------:R-:W0:Y:S01]  /*0b10*/  MUFU.RCP64H R15, R5 ;  /* 0x00000005000f7308 */ /* 0x000e220000001800 */
[----:B------:R-:W-:Y:S01]  /*0b20*/  IMAD.MOV.U32 R20, RZ, RZ, R13 ;  /* 0x000000ffff147224 */ /* 0x000fe200078e000d */
[----:B------:R-:W-:Y:S02]  /*0b30*/  @!P2 ISETP.GE.U32.AND P3, PT, R2, R17, PT ;  /* 0x000000110200a20c */ /* 0x000fe40003f66070 */
[----:B------:R-:W-:-:S02]  /*0b40*/  @!P0 LOP3.LUT R20, R5, 0x7ff00000, RZ, 0xc0, !PT ;  /* 0x7ff0000005148812 */ /* 0x000fc400078ec0ff */
[----:B------:R-:W-:-:S03]  /*0b50*/  @!P2 SEL R17, R12, 0x63400000, !P3 ;  /* 0x634000000c11a807 */ /* 0x000fc60005800000 */
[----:B------:R-:W-:Y:S01]  /*0b60*/  VIADD R22, R20, 0xffffffff ;  /* 0xffffffff14167836 */ /* 0x000fe20000000000 */
        /* <DEDUP_REMOVED lines=10> */
[----:B------:R-:W-:-:S05]  /*0c10*/  DFMA R14, R14, R18, R14 ;  /* 0x000000120e0e722b */ /* 0x000fca000000000e */
[----:B------:R-:W-:-:S03]  /*0c20*/  @!P2 LOP3.LUT R21, R11, 0x7ff00000, RZ, 0xc0, !PT ;  /* 0x7ff000000b15a812 */ /* 0x000fc600078ec0ff */
[----:B------:R-:W-:Y:S02]  /*0c30*/  DMUL R16, R14, R10 ;  /* 0x0000000a0e107228 */ /* 0x000fe40000000000 */
[----:B------:R-:W-:-:S05]  /*0c40*/  VIADD R13, R21, 0xffffffff ;  /* 0xffffffff150d7836 */ /* 0x000fca0000000000 */
[----:B------:R-:W-:Y:S01]  /*0c50*/  ISETP.GT.U32.AND P0, PT, R13, 0x7feffffe, PT ;  /* 0x7feffffe0d00780c */ /* 0x000fe20003f04070 */
[----:B------:R-:W-:-:S03]  /*0c60*/  DFMA R18, R16, -R4, R10 ;  /* 0x800000041012722b */ /* 0x000fc6000000000a */
[----:B------:R-:W-:-:S05]  /*0c70*/  ISETP.GT.U32.OR P0, PT, R22, 0x7feffffe, P0 ;  /* 0x7feffffe1600780c */ /* 0x000fca0000704470 */
[----:B------:R-:W-:-:S08]  /*0c80*/  DFMA R14, R14, R18, R16 ;  /* 0x000000120e0e722b */ /* 0x000fd00000000010 */
        /* <DEDUP_REMOVED lines=28> */
.L_x_37:
        /* <DEDUP_REMOVED lines=16> */
.L_x_40:
[----:B------:R-:W-:Y:S01]  /*0f50*/  LOP3.LUT R13, R9, 0x80000, RZ, 0xfc, !PT ;  /* 0x00080000090d7812 */ /* 0x000fe200078efcff */
[----:B------:R-:W-:Y:S01]  /*0f60*/  IMAD.MOV.U32 R12, RZ, RZ, R8 ;  /* 0x000000ffff0c7224 */ /* 0x000fe200078e0008 */
[----:B------:R-:W-:Y:S06]  /*0f70*/  BRA `(.L_x_38) ;  /* 0x0000000000087947 */ /* 0x000fec0003800000 */
.L_x_39:
[----:B------:R-:W-:Y:S01]  /*0f80*/  LOP3.LUT R13, R7, 0x80000, RZ, 0xfc, !PT ;  /* 0x00080000070d7812 */ /* 0x000fe200078efcff */
[----:B------:R-:W-:-:S07]  /*0f90*/  IMAD.MOV.U32 R12, RZ, RZ, R6 ;  /* 0x000000ffff0c7224 */ /* 0x000fce00078e0006 */
.L_x_38:
[----:B------:R-:W-:Y:S05]  /*0fa0*/  BSYNC.RECONVERGENT B1 ;  /* 0x0000000000017941 */ /* 0x000fea0003800200 */
.L_x_36:
[----:B------:R-:W-:Y:S02]  /*0fb0*/  IMAD.MOV.U32 R4, RZ, RZ, R0 ;  /* 0x000000ffff047224 */ /* 0x000fe400078e0000 */
[----:B------:R-:W-:-:S04]  /*0fc0*/  IMAD.MOV.U32 R5, RZ, RZ, 0x0 ;  /* 0x00000000ff057424 */ /* 0x000fc800078e00ff */
[----:B------:R-:W-:Y:S05]  /*0fd0*/  RET.REL.NODEC R4 `(_Z22array_match_mse_kernelIdEvPKT_S2_iPS0_) ;  /* 0xfffffff004087950 */ /* 0x000fea0003c3ffff */
.L_x_41:
        /* <DEDUP_REMOVED lines=10> */
.L_x_122:


//--------------------- .text._Z22array_match_mse_kernelIfEvPKT_S2_iPS0_ --------------------------
	.section	.text._Z22array_match_mse_kernelIfEvPKT_S2_iPS0_,"ax",@progbits
	.align	128
        .global         _Z22array_match_mse_kernelIfEvPKT_S2_iPS0_
        .type           _Z22array_match_mse_kernelIfEvPKT_S2_iPS0_,@function
        .size           _Z22array_match_mse_kernelIfEvPKT_S2_iPS0_,(.L_x_123 - _Z22array_match_mse_kernelIfEvPKT_S2_iPS0_)
        .other          _Z22array_match_mse_kernelIfEvPKT_S2_iPS0_,@"STO_CUDA_ENTRY STV_DEFAULT"
_Z22array_match_mse_kernelIfEvPKT_S2_iPS0_:
.text._Z22array_match_mse_kernelIfEvPKT_S2_iPS0_:
[----:B------:R-:W-:Y:S08]  /*0000*/  LDC R1, c[0x0][0x37c] ;  /* 0x0000df00ff017b82 */ /* 0x000ff00000000800 */
[----:B------:R-:W0:Y:S01]  /*0010*/  LDC R7, c[0x0][0x390] ;  /* 0x0000e400ff077b82 */ /* 0x000e220000000800 */
[----:B------:R-:W1:Y:S01]  /*0020*/  S2R R6, SR_TID.X ;  /* 0x0000000000067919 */ /* 0x000e620000002100 */
[----:B------:R-:W1:Y:S01]  /*0030*/  LDCU UR6, c[0x0][0x360] ;  /* 0x00006c00ff0677ac */ /* 0x000e620008000800 */
[----:B------:R-:W-:Y:S01]  /*0040*/  IMAD.MOV.U32 R11, RZ, RZ, RZ ;  /* 0x000000ffff0b7224 */ /* 0x000fe200078e00ff */
        /* <DEDUP_REMOVED lines=23> */
.L_x_44:
        /* <DEDUP_REMOVED lines=28> */
[----:B------:R-:W-:Y:S01]  /*0380*/  FFMA R26, R19, R19, R26 ;  /* 0x00000013131a7223 */ /* 0x000fe2000000001a */
[----:B------:R-:W-:Y:S01]  /*0390*/  IADD3.X R3, PT, PT, RZ, R3, RZ, P3, !PT ;  /* 0x00000003ff037210 */ /* 0x000fe20001ffe4ff */
        /* <DEDUP_REMOVED lines=9> */
.L_x_43:
[----:B------:R-:W-:Y:S05]  /*0430*/  @!P0 BRA `(.L_x_42) ;  /* 0x00000004000c8947 */ /* 0x000fea0003800000 */
[----:B------:R-:W-:Y:S02]  /*0440*/  ISETP.GE.U32.AND P0, PT, R25, 0x4, PT ;  /* 0x000000041900780c */ /* 0x000fe40003f06070 */
[----:B------:R-:W-:-:S04]  /*0450*/  LOP3.LUT R18, R7, 0x3, RZ, 0xc0, !PT ;  /* 0x0000000307127812 */ /* 0x000fc800078ec0ff */
[----:B------:R-:W-:-:S07]  /*0460*/  ISETP.NE.AND P1, PT, R18, RZ, PT ;  /* 0x000000ff1200720c */ /* 0x000fce0003f25270 */
[----:B------:R-:W-:Y:S06]  /*0470*/  @!P0 BRA `(.L_x_45) ;  /* 0x0000000000688947 */ /* 0x000fec0003800000 */
[----:B------:R-:W0:Y:S01]  /*0480*/  LDCU.128 UR8, c[0x0][0x380] ;  /* 0x00007000ff0877ac */ /* 0x000e220008000c00 */
[----:B------:R-:W-:-:S05]  /*0490*/  IADD3 R3, P0, PT, R9, R0, RZ ;  /* 0x0000000009037210 */ /* 0x000fca0007f1e0ff */
[----:B------:R-:W-:Y:S02]  /*04a0*/  IMAD.X R4, RZ, RZ, R8, P0 ;  /* 0x000000ffff047224 */ /* 0x000fe400000e0608 */
[----:B------:R-:W-:-:S03]  /*04b0*/  IMAD.SHL.U32 R2, R3, 0x4, RZ ;  /* 0x0000000403027824 */ /* 0x000fc600078e00ff */
        /* <DEDUP_REMOVED lines=22> */
.L_x_45:
        /* <DEDUP_REMOVED lines=12> */
[----:B------:R-:W-:Y:S02]  /*06e0*/  @!P0 IADD3.X R0, PT, PT, RZ, R8, RZ, P2, !PT ;  /* 0x00000008ff008210 */ /* 0x000fe400017fe4ff */
[----:B------:R-:W3:Y:S01]  /*06f0*/  LDC.64 R2, c[0x0][0x380] ;  /* 0x0000e000ff027b82 */ /* 0x000ee20000000a00 */
[----:B------:R-:W-:Y:S02]  /*0700*/  @P1 SHF.L.U64.HI R10, R10, 0x2, R17 ;  /* 0x000000020a0a1819 */ /* 0x000fe40000010211 */
[----:B0-----:R-:W-:Y:S02]  /*0710*/  @P1 IADD3 R16, P3, PT, R19, R12, RZ ;  /* 0x0000000c13101210 */ /* 0x001fe40007f7e0ff */
[C---:B------:R-:W-:Y:S01]  /*0720*/  @!P0 SHF.L.U64.HI R0, R9.reuse, 0x2, R0 ;  /* 0x0000000209008819 */ /* 0x040fe20000010200 */
[----:B------:R-:W-:Y:S01]  /*0730*/  @!P0 IMAD.SHL.U32 R9, R9, 0x4, RZ ;  /* 0x0000000409098824 */ /* 0x000fe200078e00ff */
[----:B-1----:R-:W-:Y:S01]  /*0740*/  @P1 IADD3 R12, P4, PT, R19, R14, RZ ;  /* 0x0000000e130c1210 */ /* 0x002fe20007f9e0ff */
[----:B------:R-:W-:-:S04]  /*0750*/  @P1 IMAD.X R17, R10, 0x1, R13, P3 ;  /* 0x000000010a111824 */ /* 0x000fc800018e060d */
[----:B------:R-:W-:Y:S01]  /*0760*/  @P1 IMAD.X R13, R10, 0x1, R15, P4 ;  /* 0x000000010a0d1824 */ /* 0x000fe200020e060f */
[----:B------:R-:W4:Y:S01]  /*0770*/  @P1 LDG.E R8, desc[UR4][R16.64] ;  /* 0x0000000410081981 */ /* 0x000f22000c1e1900 */
[----:B--2---:R-:W-:-:S03]  /*0780*/  @!P0 IADD3 R4, P3, PT, R9, R4, RZ ;  /* 0x0000000409048210 */ /* 0x004fc60007f7e0ff */
        /* <DEDUP_REMOVED lines=14> */
.L_x_42:
        /* <DEDUP_REMOVED lines=12> */
[----:B------:R-:W-:Y:S05]  /*0930*/  CALL.REL.NOINC `($__internal_3_$__cuda_sm3x_div_rn_noftz_f32_slowpath) ;  /* 0x0000000000187944 */ /* 0x000fea0003c00000 */
[----:B------:R-:W-:-:S07]  /*0940*/  MOV R5, R0 ;  /* 0x0000000000057202 */ /* 0x000fce0000000f00 */
.L_x_47:
[----:B------:R-:W-:Y:S05]  /*0950*/  BSYNC.RECONVERGENT B0 ;  /* 0x0000000000007941 */ /* 0x000fea0003800200 */
.L_x_46:
[----:B------:R-:W0:Y:S02]  /*0960*/  LDC.64 R2, c[0x0][0x398] ;  /* 0x0000e600ff027b82 */ /* 0x000e240000000a00 */
[----:B0-----:R-:W-:-:S05]  /*0970*/  IMAD.WIDE R6, R6, 0x4, R2 ;  /* 0x0000000406067825 */ /* 0x001fca00078e0202 */
[----:B------:R-:W-:Y:S01]  /*0980*/  STG.E desc[UR4][R6.64], R5 ;  /* 0x0000000506007986 */ /* 0x000fe2000c101904 */
[----:B------:R-:W-:Y:S05]  /*0990*/  EXIT ;  /* 0x000000000000794d */ /* 0x000fea0003800000 */
        .weak           $__internal_3_$__cuda_sm3x_div_rn_noftz_f32_slowpath
        .type           $__internal_3_$__cuda_sm3x_div_rn_noftz_f32_slowpath,@function
        .size           $__internal_3_$__cuda_sm3x_div_rn_noftz_f32_slowpath,(.L_x_123 - $__internal_3_$__cuda_sm3x_div_rn_noftz_f32_slowpath)
$__internal_3_$__cuda_sm3x_div_rn_noftz_f32_slowpath:
        /* <DEDUP_REMOVED lines=11> */
[----:B------:R-:W-:Y:S01]  /*0a50*/  FSETP.GTU.FTZ.AND P0, PT, |R3|, +INF , PT ;  /* 0x7f8000000300780b */ /* 0x000fe20003f1c200 */
[----:B------:R-:W-:Y:S01]  /*0a60*/  IMAD.MOV.U32 R0, RZ, RZ, R4 ;  /* 0x000000ffff007224 */ /* 0x000fe200078e0004 */
[----:B------:R-:W-:-:S04]  /*0a70*/  FSETP.GTU.FTZ.AND P1, PT, |R4|, +INF , PT ;  /* 0x7f8000000400780b */ /* 0x000fc80003f3c200 */
        /* <DEDUP_REMOVED lines=19> */
[----:B------:R-:W-:-:S03]  /*0bb0*/  @!P1 FFMA R4, R0, 1.84467440737095516160e+19, RZ ;  /* 0x5f80000000049823 */ /* 0x000fc600000000ff */
[----:B------:R-:W-:-:S07]  /*0bc0*/  @!P1 IADD3 R7, PT, PT, R7, 0x40, RZ ;  /* 0x0000004007079810 */ /* 0x000fce0007ffe0ff */
.L_x_49:
        /* <DEDUP_REMOVED lines=18> */
[----:B------:R-:W-:-:S04]  /*0cf0*/  IMAD.IADD R7, R3, 0x1, R4 ;  /* 0x0000000103077824 */ /* 0x000fc800078e0204 */
[----:B------:R-:W-:-:S05]  /*0d00*/  VIADD R3, R7, 0xffffffff ;  /* 0xffffffff07037836 */ /* 0x000fca0000000000 */
        /* <DEDUP_REMOVED lines=15> */
[----:B------:R-:W-:Y:S01]  /*0e00*/  IADD3 R8, PT, PT, R7, 0x20, RZ ;  /* 0x0000002007087810 */ /* 0x000fe20007ffe0ff */
[----:B------:R-:W-:Y:S01]  /*0e10*/  IMAD.MOV R7, RZ, RZ, -R7 ;  /* 0x000000ffff077224 */ /* 0x000fe200078e0a07 */
[----:B------:R-:W-:-:S02]  /*0e20*/  LOP3.LUT R5, R5, 0x800000, RZ, 0xfc, !PT ;  /* 0x0080000005057812 */ /* 0x000fc400078efcff */
[----:B------:R-:W-:Y:S02]  /*0e30*/  FSETP.NEU.FTZ.AND P0, PT, R3, R4, PT ;  /* 0x000000040300720b */ /* 0x000fe40003f1d000 */
[----:B------:R-:W-:Y:S02]  /*0e40*/  SHF.L.U32 R8, R5, R8, RZ ;  /* 0x0000000805087219 */ /* 0x000fe400000006ff */
[----:B------:R-:W-:Y:S02]  /*0e50*/  SEL R4, R7, RZ, P2 ;  /* 0x000000ff07047207 */ /* 0x000fe40001000000 */
[----:B------:R-:W-:Y:S02]  /*0e60*/  ISETP.NE.AND P1, PT, R8, RZ, P1 ;  /* 0x000000ff0800720c */ /* 0x000fe40000f25270 */
[----:B------:R-:W-:Y:S02]  /*0e70*/  SHF.R.U32.HI R4, RZ, R4, R5 ;  /* 0x00000004ff047219 */ /* 0x000fe40000011605 */
[----:B------:R-:W-:-:S02]  /*0e80*/  PLOP3.LUT P0, PT, P0, P1, PT, 0xf8, 0x8f ;  /* 0x00000000008f781c */ /* 0x000fc40000703f70 */
[----:B------:R-:W-:Y:S02]  /*0e90*/  SHF.R.U32.HI R8, RZ, 0x1, R4 ;  /* 0x00000001ff087819 */ /* 0x000fe40000011604 */
[----:B------:R-:W-:-:S04]  /*0ea0*/  SEL R3, RZ, 0x1, !P0 ;  /* 0x00000001ff037807 */ /* 0x000fc80004000000 */
[----:B------:R-:W-:-:S04]  /*0eb0*/  LOP3.LUT R3, R3, 0x1, R8, 0xf8, !PT ;  /* 0x0000000103037812 */ /* 0x000fc800078ef808 */
[----:B------:R-:W-:-:S05]  /*0ec0*/  LOP3.LUT R3, R3, R4, RZ, 0xc0, !PT ;  /* 0x0000000403037212 */ /* 0x000fca00078ec0ff */
[----:B------:R-:W-:-:S05]  /*0ed0*/  IMAD.IADD R3, R8, 0x1, R3 ;  /* 0x0000000108037824 */ /* 0x000fca00078e0203 */
[----:B------:R-:W-:Y:S01]  /*0ee0*/  LOP3.LUT R0, R3, R0, RZ, 0xfc, !PT ;  /* 0x0000000003007212 */ /* 0x000fe200078efcff */
[----:B------:R-:W-:Y:S06]  /*0ef0*/  BRA `(.L_x_57) ;  /* 0x0000000000107947 */ /* 0x000fec0003800000 */
.L_x_56:
[----:B------:R-:W-:-:S04]  /*0f00*/  LOP3.LUT R0, R0, 0x80000000, RZ, 0xc0, !PT ;  /* 0x8000000000007812 */ /* 0x000fc800078ec0ff */
[----:B------:R-:W-:Y:S01]  /*0f10*/  LOP3.LUT R0, R0, 0x7f800000, RZ, 0xfc, !PT ;  /* 0x7f80000000007812 */ /* 0x000fe200078efcff */
[----:B------:R-:W-:Y:S06]  /*0f20*/  BRA `(.L_x_57) ;  /* 0x0000000000047947 */ /* 0x000fec0003800000 */
.L_x_55:
[----:B------:R-:W-:-:S07]  /*0f30*/  IMAD R0, R4, 0x800000, R0 ;  /* 0x0080000004007824 */ /* 0x000fce00078e0200 */
.L_x_57:
[----:B------:R-:W-:Y:S05]  /*0f40*/  BSYNC.RECONVERGENT B2 ;  /* 0x0000000000027941 */ /* 0x000fea0003800200 */
.L_x_54:
[----:B------:R-:W-:Y:S05]  /*0f50*/  BRA `(.L_x_58) ;  /* 0x0000000000207947 */ /* 0x000fea0003800000 */
.L_x_53:
[----:B------:R-:W-:-:S04]  /*0f60*/  LOP3.LUT R0, R4, 0x80000000, R3, 0x48, !PT ;  /* 0x8000000004007812 */ /* 0x000fc800078e4803 */
[----:B------:R-:W-:Y:S01]  /*0f70*/  LOP3.LUT R0, R0, 0x7f800000, RZ, 0xfc, !PT ;  /* 0x7f80000000007812 */ /* 0x000fe200078efcff */
[----:B------:R-:W-:Y:S06]  /*0f80*/  BRA `(.L_x_58) ;  /* 0x0000000000147947 */ /* 0x000fec0003800000 */
.L_x_52:
[----:B------:R-:W-:Y:S01]  /*0f90*/  LOP3.LUT R0, R4, 0x80000000, R3, 0x48, !PT ;  /* 0x8000000004007812 */ /* 0x000fe200078e4803 */
[----:B------:R-:W-:Y:S06]  /*0fa0*/  BRA `(.L_x_58) ;  /* 0x00000000000c7947 */ /* 0x000fec0003800000 */
.L_x_51:
[----:B------:R-:W0:Y:S01]  /*0fb0*/  MUFU.RSQ R0, -QNAN ;  /* 0xffc0000000007908 */ /* 0x000e220000001400 */
[----:B------:R-:W-:Y:S05]  /*0fc0*/  BRA `(.L_x_58) ;  /* 0x0000000000047947 */ /* 0x000fea0003800000 */
.L_x_50:
[----:B------:R-:W-:-:S07]  /*0fd0*/  FADD.FTZ R0, R3, R0 ;  /* 0x0000000003007221 */ /* 0x000fce0000010000 */
.L_x_58:
[----:B------:R-:W-:Y:S05]  /*0fe0*/  BSYNC.RECONVERGENT B1 ;  /* 0x0000000000017941 */ /* 0x000fea0003800200 */
.L_x_48:
[----:B------:R-:W-:-:S04]  /*0ff0*/  IMAD.MOV.U32 R3, RZ, RZ, 0x0 ;  /* 0x00000000ff037424 */ /* 0x000fc800078e00ff */
[----:B0-----:R-:W-:Y:S05]  /*1000*/  RET.REL.NODEC R2 `(_Z22array_match_mse_kernelIfEvPKT_S2_iPS0_) ;  /* 0xffffffec02fc7950 */ /* 0x001fea0003c3ffff */
.L_x_59:
        /* <DEDUP_REMOVED lines=15> */
.L_x_123:


//--------------------- .text._Z28block_match_mse_async_kernelIdEvPKT_S2_iiPS0_i --------------------------
	.section	.text._Z28block_match_mse_async_kernelIdEvPKT_S2_iiPS0_i,"ax",@progbits
	.align	128
        .global         _Z28block_match_mse_async_kernelIdEvPKT_S2_iiPS0_i
        .type           _Z28block_match_mse_async_kernelIdEvPKT_S2_iiPS0_i,@function
        .size           _Z28block_match_mse_async_kernelIdEvPKT_S2_iiPS0_i,(.L_x_124 - _Z28block_match_mse_async_kernelIdEvPKT_S2_iiPS0_i)
        .other          _Z28block_match_mse_async_kernelIdEvPKT_S2_iiPS0_i,@"STO_CUDA_ENTRY STV_DEFAULT"
_Z28block_match_mse_async_kernelIdEvPKT_S2_iiPS0_i:
.text._Z28block_match_mse_async_kernelIdEvPKT_S2_iiPS0_i:
        /* <DEDUP_REMOVED lines=11> */
[----:B0-----:R-:W-:-:S04]  /*00b0*/  IABS R5, R7 ;  /* 0x0000000700057213 */ /* 0x001fc80000000000 */
[----:B------:R-:W0:Y:S08]  /*00c0*/  I2F.RP R4, R5 ;  /* 0x0000000500047306 */ /* 0x000e300000209400 */
[----:B0-----:R-:W0:Y:S02]  /*00d0*/  MUFU.RCP R4, R4 ;  /* 0x0000000400047308 */ /* 0x001e240000001000 */
[----:B0-----:R-:W-:-:S06]  /*00e0*/  VIADD R2, R4, 0xffffffe ;  /* 0x0ffffffe04027836 */ /* 0x001fcc0000000000 */
[----:B------:R0:W2:Y:S02]  /*00f0*/  F2I.FTZ.U32.TRUNC.NTZ R3, R2 ;  /* 0x0000000200037305 */ /* 0x0000a4000021f000 */
[----:B0-----:R-:W-:Y:S02]  /*0100*/  IMAD.MOV.U32 R2, RZ, RZ, RZ ;  /* 0x000000ffff027224 */ /* 0x001fe400078e00ff */
[----:B--2---:R-:W-:-:S04]  /*0110*/  IMAD.MOV R6, RZ, RZ, -R3 ;  /* 0x000000ffff067224 */ /* 0x004fc800078e0a03 */
[----:B------:R-:W-:Y:S01]  /*0120*/  IMAD R9, R6, R5, RZ ;  /* 0x0000000506097224 */ /* 0x000fe200078e02ff */
[----:B------:R-:W-:-:S03]  /*0130*/  IABS R6, R0 ;  /* 0x0000000000067213 */ /* 0x000fc60000000000 */
[----:B------:R-:W-:Y:S02]  /*0140*/  IMAD.HI.U32 R3, R3, R9, R2 ;  /* 0x0000000903037227 */ /* 0x000fe400078e0002 */
[----:B------:R-:W0:Y:S04]  /*0150*/  LDC R2, c[0x0][0x394] ;  /* 0x0000e500ff027b82 */ /* 0x000e280000000800 */
[----:B------:R-:W-:-:S04]  /*0160*/  IMAD.HI.U32 R3, R3, R6, RZ ;  /* 0x0000000603037227 */ /* 0x000fc800078e00ff */
[----:B------:R-:W-:-:S04]  /*0170*/  IMAD.MOV R4, RZ, RZ, -R3 ;  /* 0x000000ffff047224 */ /* 0x000fc800078e0a03 */
[----:B------:R-:W-:-:S05]  /*0180*/  IMAD R4, R5, R4, R6 ;  /* 0x0000000405047224 */ /* 0x000fca00078e0206 */
[----:B------:R-:W-:-:S13]  /*0190*/  ISETP.GT.U32.AND P1, PT, R5, R4, PT ;  /* 0x000000040500720c */ /* 0x000fda0003f24070 */
[----:B------:R-:W-:Y:S02]  /*01a0*/  @!P1 IMAD.IADD R4, R4, 0x1, -R5 ;  /* 0x0000000104049824 */ /* 0x000fe400078e0a05 */
[----:B------:R-:W-:Y:S01]  /*01b0*/  @!P1 VIADD R3, R3, 0x1 ;  /* 0x0000000103039836 */ /* 0x000fe20000000000 */
[----:B------:R-:W-:Y:S02]  /*01c0*/  ISETP.NE.AND P1, PT, R7, RZ, PT ;  /* 0x000000ff0700720c */ /* 0x000fe40003f25270 */
[----:B------:R-:W-:Y:S02]  /*01d0*/  ISETP.GE.U32.AND P0, PT, R4, R5, PT ;  /* 0x000000050400720c */ /* 0x000fe40003f06070 */
[----:B------:R-:W-:-:S04]  /*01e0*/  LOP3.LUT R4, R0, R7, RZ, 0x3c, !PT ;  /* 0x0000000700047212 */ /* 0x000fc800078e3cff */
[----:B------:R-:W-:-:S07]  /*01f0*/  ISETP.GE.AND P2, PT, R4, RZ, PT ;  /* 0x000000ff0400720c */ /* 0x000fce0003f46270 */
[----:B------:R-:W-:Y:S01]  /*0200*/  @P0 VIADD R3, R3, 0x1 ;  /* 0x0000000103030836 */ /* 0x000fe20000000000 */
[----:B0-----:R-:W-:-:S05]  /*0210*/  ISETP.GE.AND P0, PT, R2, 0x1, PT ;  /* 0x000000010200780c */ /* 0x001fca0003f06270 */
[----:B------:R-:W-:Y:S01]  /*0220*/  @!P2 IMAD.MOV R3, RZ, RZ, -R3 ;  /* 0x000000ffff03a224 */ /* 0x000fe200078e0a03 */
[----:B------:R-:W-:-:S05]  /*0230*/  @!P1 LOP3.LUT R3, RZ, R7, RZ, 0x33, !PT ;  /* 0x00000007ff039212 */ /* 0x000fca00078e33ff */
[----:B------:R-:W-:Y:S02]  /*0240*/  IMAD.MOV R5, RZ, RZ, -R3 ;  /* 0x000000ffff057224 */ /* 0x000fe400078e0a03 */
[-C--:B------:R-:W-:Y:S02]  /*0250*/  IMAD R3, R3, R2.reuse, RZ ;  /* 0x0000000203037224 */ /* 0x080fe400078e02ff */
[----:B------:R-:W-:Y:S02]  /*0260*/  IMAD R5, R7, R5, R0 ;  /* 0x0000000507057224 */ /* 0x000fe400078e0200 */
[----:B------:R-:W-:Y:S02]  /*0270*/  IMAD R6, R3, R7, RZ ;  /* 0x0000000703067224 */ /* 0x000fe400078e02ff */
[----:B------:R-:W-:-:S05]  /*0280*/  IMAD R5, R5, R2, RZ ;  /* 0x0000000205057224 */ /* 0x000fca00078e02ff */
[----:B------:R-:W-:Y:S02]  /*0290*/  IADD3 R4, P1, PT, R6, R5, RZ ;  /* 0x0000000506047210 */ /* 0x000fe40007f3e0ff */
[----:B------:R-:W-:-:S04]  /*02a0*/  SHF.R.S32.HI R5, RZ, 0x1f, R5 ;  /* 0x0000001fff057819 */ /* 0x000fc80000011405 */
[----:B------:R-:W-:Y:S01]  /*02b0*/  LEA.HI.X.SX32 R5, R6, R5, 0x1, P1 ;  /* 0x0000000506057211 */ /* 0x000fe200008f0eff */
[----:B-1----:R-:W-:Y:S06]  /*02c0*/  @!P0 BRA `(.L_x_60) ;  /* 0x0000000400f88947 */ /* 0x002fec0003800000 */
[C---:B------:R-:W-:Y:S01]  /*02d0*/  ISETP.GE.U32.AND P1, PT, R2.reuse, 0x8, PT ;  /* 0x000000080200780c */ /* 0x040fe20003f26070 */
[----:B------:R-:W-:Y:S01]  /*02e0*/  IMAD.MOV.U32 R26, RZ, RZ, RZ ;  /* 0x000000ffff1a7224 */ /* 0x000fe200078e00ff */
[----:B------:R-:W-:Y:S02]  /*02f0*/  LOP3.LUT R22, R2, 0x7, RZ, 0xc0, !PT ;  /* 0x0000000702167812 */ /* 0x000fe400078ec0ff */
[----:B------:R-:W-:Y:S02]  /*0300*/  CS2R R16, SRZ ;  /* 0x0000000000107805 */ /* 0x000fe4000001ff00 */
[----:B------:R-:W-:Y:S02]  /*0310*/  SHF.R.S32.HI R28, RZ, 0x1f, R3 ;  /* 0x0000001fff1c7819 */ /* 0x000fe40000011403 */
[----:B------:R-:W-:-:S05]  /*0320*/  ISETP.NE.AND P0, PT, R22, RZ, PT ;  /* 0x000000ff1600720c */ /* 0x000fca0003f05270 */
[----:B------:R-:W-:Y:S08]  /*0330*/  @!P1 BRA `(.L_x_61) ;  /* 0x0000000000cc9947 */ /* 0x000ff00003800000 */
[----:B------:R-:W0:Y:S01]  /*0340*/  LDCU.128 UR8, c[0x0][0x380] ;  /* 0x00007000ff0877ac */ /* 0x000e220008000c00 */
[----:B------:R-:W-:Y:S02]  /*0350*/  LOP3.LUT R26, R2, 0x7ffffff8, RZ, 0xc0, !PT ;  /* 0x7ffffff8021a7812 */ /* 0x000fe400078ec0ff */
[----:B------:R-:W-:-:S03]  /*0360*/  CS2R R16, SRZ ;  /* 0x0000000000107805 */ /* 0x000fc6000001ff00 */
[----:B------:R-:W-:Y:S01]  /*0370*/  IMAD.MOV R23, RZ, RZ, -R26 ;  /* 0x000000ffff177224 */ /* 0x000fe200078e0a1a */
[C---:B0-----:R-:W-:Y:S02]  /*0380*/  LEA R6, P1, R3.reuse, UR8, 0x3 ;  /* 0x0000000803067c11 */ /* 0x041fe4000f8218ff */
[----:B------:R-:W-:Y:S02]  /*0390*/  LEA R8, P3, R4, UR10, 0x3 ;  /* 0x0000000a04087c11 */ /* 0x000fe4000f8618ff */
[----:B------:R-:W-:Y:S02]  /*03a0*/  IADD3 R6, P2, PT, R6, 0x20, RZ ;  /* 0x0000002006067810 */ /* 0x000fe40007f5e0ff */
[----:B------:R-:W-:Y:S02]  /*03b0*/  IADD3 R8, P4, PT, R8, 0x20, RZ ;  /* 0x0000002008087810 */ /* 0x000fe40007f9e0ff */
[----:B------:R-:W-:Y:S02]  /*03c0*/  LEA.HI.X R7, R3, UR9, R28, 0x3, P1 ;  /* 0x0000000903077c11 */ /* 0x000fe400088f1c1c */
[----:B------:R-:W-:-:S03]  /*03d0*/  LEA.HI.X R9, R4, UR11, R5, 0x3, P3 ;  /* 0x0000000b04097c11 */ /* 0x000fc600098f1c05 */
[----:B------:R-:W-:Y:S02]  /*03e0*/  IMAD.X R7, RZ, RZ, R7, P2 ;  /* 0x000000ffff077224 */ /* 0x000fe400010e0607 */
[----:B------:R-:W-:-:S07]  /*03f0*/  IMAD.X R9, RZ, RZ, R9, P4 ;  /* 0x000000ffff097224 */ /* 0x000fce00020e0609 */
.L_x_62:
[----:B------:R-:W2:Y:S04]  /*0400*/  LDG.E.64 R10, desc[UR4][R6.64+-0x20] ;  /* 0xffffe004060a7981 */ /* 0x000ea8000c1e1b00 */
[----:B------:R-:W2:Y:S04]  /*0410*/  LDG.E.64 R20, desc[UR4][R8.64+-0x20] ;  /* 0xffffe00408147981 */ /* 0x000ea8000c1e1b00 */
[----:B------:R-:W3:Y:S04]  /*0420*/  LDG.E.64 R18, desc[UR4][R6.64+-0x18] ;  /* 0xffffe80406127981 */ /* 0x000ee8000c1e1b00 */
[----:B------:R-:W3:Y:S04]  /*0430*/  LDG.E.64 R14, desc[UR4][R8.64+-0x18] ;  /* 0xffffe804080e7981 */ /* 0x000ee8000c1e1b00 */
[----:B------:R-:W4:Y:S01]  /*0440*/  LDG.E.64 R12, desc[UR4][R8.64+-0x10] ;  /* 0xfffff004080c7981 */ /* 0x000f22000c1e1b00 */
[----:B--2---:R-:W-:-:S03]  /*0450*/  DADD R20, R10, -R20 ;  /* 0x000000000a147229 */ /* 0x004fc60000000814 */
[----:B------:R-:W4:Y:S05]  /*0460*/  LDG.E.64 R10, desc[UR4][R6.64+-0x10] ;  /* 0xfffff004060a7981 */ /* 0x000f2a000c1e1b00 */
[----:B------:R-:W-:Y:S02]  /*0470*/  DFMA R20, R20, R20, R16 ;  /* 0x000000141414722b */ /* 0x000fe40000000010 */
[----:B---3--:R-:W-:Y:S01]  /*0480*/  DADD R16, R18, -R14 ;  /* 0x0000000012107229 */ /* 0x008fe2000000080e */
[----:B------:R-:W2:Y:S04]  /*0490*/  LDG.E.64 R14, desc[UR4][R6.64+-0x8] ;  /* 0xfffff804060e7981 */ /* 0x000ea8000c1e1b00 */
[----:B------:R-:W2:Y:S03]  /*04a0*/  LDG.E.64 R18, desc[UR4][R8.64+-0x8] ;  /* 0xfffff80408127981 */ /* 0x000ea6000c1e1b00 */
[----:B------:R-:W-:Y:S01]  /*04b0*/  DFMA R16, R16, R16, R20 ;  /* 0x000000101010722b */ /* 0x000fe20000000014 */
[----:B------:R-:W3:Y:S01]  /*04c0*/  LDG.E.64 R20, desc[UR4][R8.64] ;  /* 0x0000000408147981 */ /* 0x000ee2000c1e1b00 */
[----:B----4-:R-:W-:-:S03]  /*04d0*/  DADD R12, R10, -R12 ;  /* 0x000000000a0c7229 */ /* 0x010fc6000000080c */
[----:B------:R-:W3:Y:S05]  /*04e0*/  LDG.E.64 R10, desc[UR4][R6.64] ;  /* 0x00000004060a7981 */ /* 0x000eea000c1e1b00 */
[----:B------:R-:W-:Y:S01]  /*04f0*/  DFMA R12, R12, R12, R16 ;  /* 0x0000000c0c0c722b */ /* 0x000fe20000000010 */
[----:B------:R-:W4:Y:S01]  /*0500*/  LDG.E.64 R16, desc[UR4][R6.64+0x8] ;  /* 0x0000080406107981 */ /* 0x000f22000c1e1b00 */
[----:B--2---:R-:W-:-:S03]  /*0510*/  DADD R18, R14, -R18 ;  /* 0x000000000e127229 */ /* 0x004fc60000000812 */
[----:B------:R-:W4:Y:S05]  /*0520*/  LDG.E.64 R14, desc[UR4][R8.64+0x8] ;  /* 0x00000804080e7981 */ /* 0x000f2a000c1e1b00 */
[----:B------:R-:W-:Y:S01]  /*0530*/  DFMA R18, R18, R18, R12 ;  /* 0x000000121212722b */ /* 0x000fe2000000000c */
[----:B------:R-:W2:Y:S01]  /*0540*/  LDG.E.64 R12, desc[UR4][R6.64+0x10] ;  /* 0x00001004060c7981 */ /* 0x000ea2000c1e1b00 */
[----:B---3--:R-:W-:-:S03]  /*0550*/  DADD R20, R10, -R20 ;  /* 0x000000000a147229 */ /* 0x008fc60000000814 */
[----:B------:R-:W2:Y:S05]  /*0560*/  LDG.E.64 R10, desc[UR4][R8.64+0x10] ;  /* 0x00001004080a7981 */ /* 0x000eaa000c1e1b00 */
[----:B------:R-:W-:Y:S01]  /*0570*/  DFMA R20, R20, R20, R18 ;  /* 0x000000141414722b */ /* 0x000fe20000000012 */
[----:B------:R0:W3:Y:S01]  /*0580*/  LDG.E.64 R18, desc[UR4][R8.64+0x18] ;  /* 0x0000180408127981 */ /* 0x0000e2000c1e1b00 */
[----:B----4-:R-:W-:-:S03]  /*0590*/  DADD R14, R16, -R14 ;  /* 0x00000000100e7229 */ /* 0x010fc6000000080e */
[----:B------:R1:W3:Y:S01]  /*05a0*/  LDG.E.64 R16, desc[UR4][R6.64+0x18] ;  /* 0x0000180406107981 */ /* 0x0002e2000c1e1b00 */
[----:B------:R-:W-:-:S04]  /*05b0*/  VIADD R23, R23, 0x8 ;  /* 0x0000000817177836 */ /* 0x000fc80000000000 */
[----:B------:R-:W-:Y:S01]  /*05c0*/  DFMA R20, R14, R14, R20 ;  /* 0x0000000e0e14722b */ /* 0x000fe20000000014 */
[----:B------:R-:W-:Y:S02]  /*05d0*/  ISETP.NE.AND P1, PT, R23, RZ, PT ;  /* 0x000000ff1700720c */ /* 0x000fe40003f25270 */
[----:B0-----:R-:W-:Y:S02]  /*05e0*/  IADD3 R8, P3, PT, R8, 0x40, RZ ;  /* 0x0000004008087810 */ /* 0x001fe40007f7e0ff */
[----:B-1----:R-:W-:-:S03]  /*05f0*/  IADD3 R6, P2, PT, R6, 0x40, RZ ;  /* 0x0000004006067810 */ /* 0x002fc60007f5e0ff */
[----:B------:R-:W-:Y:S02]  /*0600*/  IMAD.X R9, RZ, RZ, R9, P3 ;  /* 0x000000ffff097224 */ /* 0x000fe400018e0609 */
[----:B------:R-:W-:Y:S01]  /*0610*/  IMAD.X R7, RZ, RZ, R7, P2 ;  /* 0x000000ffff077224 */ /* 0x000fe200010e0607 */
[----:B--2---:R-:W-:-:S08]  /*0620*/  DADD R10, R12, -R10 ;  /* 0x000000000c0a7229 */ /* 0x004fd0000000080a */
[----:B------:R-:W-:Y:S02]  /*0630*/  DFMA R20, R10, R10, R20 ;  /* 0x0000000a0a14722b */ /* 0x000fe40000000014 */
[----:B---3--:R-:W-:-:S08]  /*0640*/  DADD R16, R16, -R18 ;  /* 0x0000000010107229 */ /* 0x008fd00000000812 */
[----:B------:R-:W-:Y:S01]  /*0650*/  DFMA R16, R16, R16, R20 ;  /* 0x000000101010722b */ /* 0x000fe20000000014 */
[----:B------:R-:W-:Y:S10]  /*0660*/  @P1 BRA `(.L_x_62) ;  /* 0xfffffffc00641947 */ /* 0x000ff4000383ffff */
.L_x_61:
[----:B------:R-:W-:Y:S05]  /*0670*/  @!P0 BRA `(.L_x_60) ;  /* 0x00000004000c8947 */ /* 0x000fea0003800000 */
[----:B------:R-:W-:Y:S02]  /*0680*/  ISETP.GE.U32.AND P1, PT, R22, 0x4, PT ;  /* 0x000000041600780c */ /* 0x000fe40003f26070 */
[----:B------:R-:W-:-:S04]  /*0690*/  LOP3.LUT R27, R2, 0x3, RZ, 0xc0, !PT ;  /* 0x00000003021b7812 */ /* 0x000fc800078ec0ff */
[----:B------:R-:W-:-:S07]  /*06a0*/  ISETP.NE.AND P0, PT, R27, RZ, PT ;  /* 0x000000ff1b00720c */ /* 0x000fce0003f05270 */
[----:B------:R-:W-:Y:S06]  /*06b0*/  @!P1 BRA `(.L_x_63) ;  /* 0x0000000000689947 */ /* 0x000fec0003800000 */
[----:B------:R-:W0:Y:S01]  /*06c0*/  LDCU.128 UR8, c[0x0][0x380] ;  /* 0x00007000ff0877ac */ /* 0x000e220008000c00 */
[----:B------:R-:W-:Y:S02]  /*06d0*/  IADD3 R9, P1, PT, R3, R26, RZ ;  /* 0x0000001a03097210 */ /* 0x000fe40007f3e0ff */
[----:B------:R-:W-:-:S03]  /*06e0*/  IADD3 R6, P3, PT, R26, R4, RZ ;  /* 0x000000041a067210 */ /* 0x000fc60007f7e0ff */
[----:B------:R-:W-:Y:S02]  /*06f0*/  IMAD.X R10, RZ, RZ, R28, P1 ;  /* 0x000000ffff0a7224 */ /* 0x000fe400008e061c */
[----:B------:R-:W-:Y:S01]  /*0700*/  IMAD.X R7, RZ, RZ, R5, P3 ;  /* 0x000000ffff077224 */ /* 0x000fe200018e0605 */
[C---:B0-----:R-:W-:Y:S02]  /*0710*/  LEA R8, P2, R9.reuse, UR8, 0x3 ;  /* 0x0000000809087c11 */ /* 0x041fe4000f8418ff */
[C---:B------:R-:W-:Y:S02]  /*0720*/  LEA R22, P4, R6.reuse, UR10, 0x3 ;  /* 0x0000000a06167c11 */ /* 0x040fe4000f8818ff */
[----:B------:R-:W-:Y:S02]  /*0730*/  LEA.HI.X R9, R9, UR9, R10, 0x3, P2 ;  /* 0x0000000909097c11 */ /* 0x000fe400090f1c0a */
[----:B------:R-:W-:-:S03]  /*0740*/  LEA.HI.X R23, R6, UR11, R7, 0x3, P4 ;  /* 0x0000000b06177c11 */ /* 0x000fc6000a0f1c07 */
        /* <DEDUP_REMOVED lines=17> */
.L_x_63:
[----:B------:R-:W-:Y:S05]  /*0860*/  @!P0 BRA `(.L_x_60) ;  /* 0x0000000000908947 */ /* 0x000fea0003800000 */
[----:B------:R-:W0:Y:S01]  /*0870*/  LDC.64 R8, c[0x0][0x380] ;  /* 0x0000e000ff087b82 */ /* 0x000e220000000a00 */
[----:B------:R-:W-:Y:S02]  /*0880*/  ISETP.NE.AND P1, PT, R27, 0x1, PT ;  /* 0x000000011b00780c */ /* 0x000fe40003f25270 */
[----:B------:R-:W-:-:S04]  /*0890*/  LOP3.LUT R10, R2, 0x1, RZ, 0xc0, !PT ;  /* 0x00000001020a7812 */ /* 0x000fc800078ec0ff */
[----:B------:R-:W-:Y:S01]  /*08a0*/  ISETP.NE.U32.AND P0, PT, R10, 0x1, PT ;  /* 0x000000010a00780c */ /* 0x000fe20003f05070 */
[----:B------:R-:W1:Y:S06]  /*08b0*/  LDC.64 R6, c[0x0][0x388] ;  /* 0x0000e200ff067b82 */ /* 0x000e6c0000000a00 */
[----:B------:R-:W-:Y:S02]  /*08c0*/  @P1 IADD3 R14, P2, PT, R3, R26, RZ ;  /* 0x0000001a030e1210 */ /* 0x000fe40007f5e0ff */
[----:B------:R-:W2:Y:S01]  /*08d0*/  LDC.64 R12, c[0x0][0x380] ;  /* 0x0000e000ff0c7b82 */ /* 0x000ea20000000a00 */
[C---:B------:R-:W-:Y:S01]  /*08e0*/  @P1 IADD3 R18, P3, PT, R26.reuse, R4, RZ ;  /* 0x000000041a121210 */ /* 0x040fe20007f7e0ff */
[----:B------:R-:W-:-:S02]  /*08f0*/  @P1 VIADD R26, R26, 0x2 ;  /* 0x000000021a1a1836 */ /* 0x000fc40000000000 */
[----:B------:R-:W-:Y:S02]  /*0900*/  @P1 IMAD.X R15, RZ, RZ, R28, P2 ;  /* 0x000000ffff0f1224 */ /* 0x000fe400010e061c */
[----:B------:R-:W-:Y:S02]  /*0910*/  @P1 IMAD.X R19, RZ, RZ, R5, P3 ;  /* 0x000000ffff131224 */ /* 0x000fe400018e0605 */
[----:B------:R-:W3:Y:S01]  /*0920*/  LDC.64 R10, c[0x0][0x388] ;  /* 0x0000e200ff0a7b82 */ /* 0x000ee20000000a00 */
[----:B0-----:R-:W-:-:S04]  /*0930*/  @P1 LEA R8, P2, R14, R8, 0x3 ;  /* 0x000000080e081211 */ /* 0x001fc800078418ff */
[----:B------:R-:W-:Y:S02]  /*0940*/  @P1 LEA.HI.X R9, R14, R9, R15, 0x3, P2 ;  /* 0x000000090e091211 */ /* 0x000fe400010f1c0f */
[----:B------:R-:W-:Y:S02]  /*0950*/  @!P0 IADD3 R3, P2, PT, R3, R26, RZ ;  /* 0x0000001a03038210 */ /* 0x000fe40007f5e0ff */
[----:B-1----:R-:W-:-:S04]  /*0960*/  @P1 LEA R6, P3, R18, R6, 0x3 ;  /* 0x0000000612061211 */ /* 0x002fc800078618ff */
[----:B------:R-:W-:Y:S02]  /*0970*/  @P1 LEA.HI.X R7, R18, R7, R19, 0x3, P3 ;  /* 0x0000000712071211 */ /* 0x000fe400018f1c13 */
[----:B------:R-:W4:Y:S01]  /*0980*/  @P1 LDG.E.64 R18, desc[UR4][R8.64] ;  /* 0x0000000408121981 */ /* 0x000f22000c1e1b00 */
[----:B------:R-:W-:-:S03]  /*0990*/  @!P0 IADD3 R26, P3, PT, R26, R4, RZ ;  /* 0x000000041a1a8210 */ /* 0x000fc60007f7e0ff */
[----:B------:R-:W4:Y:S01]  /*09a0*/  @P1 LDG.E.64 R14, desc[UR4][R6.64] ;  /* 0x00000004060e1981 */ /* 0x000f22000c1e1b00 */
[----:B------:R-:W-:Y:S01]  /*09b0*/  @!P0 IMAD.X R28, RZ, RZ, R28, P2 ;  /* 0x000000ffff1c8224 */ /* 0x000fe200010e061c */
[----:B--2---:R-:W-:Y:S01]  /*09c0*/  @!P0 LEA R12, P2, R3, R12, 0x3 ;  /* 0x0000000c030c8211 */ /* 0x004fe200078418ff */
[----:B------:R-:W-:Y:S01]  /*09d0*/  @!P0 IMAD.X R22, RZ, RZ, R5, P3 ;  /* 0x000000ffff168224 */ /* 0x000fe200018e0605 */
[----:B------:R-:W2:Y:S01]  /*09e0*/  @P1 LDG.E.64 R20, desc[UR4][R6.64+0x8] ;  /* 0x0000080406141981 */ /* 0x000ea2000c1e1b00 */
[----:B---3--:R-:W-:-:S03]  /*09f0*/  @!P0 LEA R10, P3, R26, R10, 0x3 ;  /* 0x0000000a1a0a8211 */ /* 0x008fc600078618ff */
[----:B------:R-:W2:Y:S01]  /*0a00*/  @P1 LDG.E.64 R4, desc[UR4][R8.64+0x8] ;  /* 0x0000080408041981 */ /* 0x000ea2000c1e1b00 */
[----:B------:R-:W-:Y:S02]  /*0a10*/  @!P0 LEA.HI.X R13, R3, R13, R28, 0x3, P2 ;  /* 0x0000000d030d8211 */ /* 0x000fe400010f1c1c */
[----:B------:R-:W-:-:S04]  /*0a20*/  @!P0 LEA.HI.X R11, R26, R11, R22, 0x3, P3 ;  /* 0x0000000b1a0b8211 */ /* 0x000fc800018f1c16 */
        /* <DEDUP_REMOVED lines=8> */
.L_x_60:
        /* <DEDUP_REMOVED lines=19> */
[----:B------:R-:W-:Y:S05]  /*0be0*/  CALL.REL.NOINC `($__internal_4_$__cuda_sm20_div_rn_f64_full) ;  /* 0x0000000000147944 */ /* 0x000fea0003c00000 */
.L_x_65:
[----:B------:R-:W-:Y:S05]  /*0bf0*/  BSYNC.RECONVERGENT B0 ;  /* 0x0000000000007941 */ /* 0x000fea0003800200 */
.L_x_64:
[----:B------:R-:W0:Y:S02]  /*0c00*/  LDC.64 R2, c[0x0][0x398] ;  /* 0x0000e600ff027b82 */ /* 0x000e240000000a00 */
[----:B0-----:R-:W-:-:S05]  /*0c10*/  IMAD.WIDE R2, R0, 0x8, R2 ;  /* 0x0000000800027825 */ /* 0x001fca00078e0202 */
[----:B------:R-:W-:Y:S01]  /*0c20*/  STG.E.64 desc[UR4][R2.64], R4 ;  /* 0x0000000402007986 */ /* 0x000fe2000c101b04 */
[----:B------:R-:W-:Y:S05]  /*0c30*/  EXIT ;  /* 0x000000000000794d */ /* 0x000fea0003800000 */
        .weak           $__internal_4_$__cuda_sm20_div_rn_f64_full
        .type           $__internal_4_$__cuda_sm20_div_rn_f64_full,@function
        .size           $__internal_4_$__cuda_sm20_div_rn_f64_full,(.L_x_124 - $__internal_4_$__cuda_sm20_div_rn_f64_full)
$__internal_4_$__cuda_sm20_div_rn_f64_full:
        /* <DEDUP_REMOVED lines=67> */
.L_x_67:
        /* <DEDUP_REMOVED lines=16> */
.L_x_70:
[----:B------:R-:W-:Y:S01]  /*1170*/  LOP3.LUT R13, R7, 0x80000, RZ, 0xfc, !PT ;  /* 0x00080000070d7812 */ /* 0x000fe200078efcff */
[----:B------:R-:W-:Y:S01]  /*1180*/  IMAD.MOV.U32 R12, RZ, RZ, R6 ;  /* 0x000000ffff0c7224 */ /* 0x000fe200078e0006 */
[----:B------:R-:W-:Y:S06]  /*1190*/  BRA `(.L_x_68) ;  /* 0x0000000000087947 */ /* 0x000fec0003800000 */
.L_x_69:
[----:B------:R-:W-:Y:S01]  /*11a0*/  LOP3.LUT R13, R5, 0x80000, RZ, 0xfc, !PT ;  /* 0x00080000050d7812 */ /* 0x000fe200078efcff */
[----:B------:R-:W-:-:S07]  /*11b0*/  IMAD.MOV.U32 R12, RZ, RZ, R4 ;  /* 0x000000ffff0c7224 */ /* 0x000fce00078e0004 */
.L_x_68:
[----:B------:R-:W-:Y:S05]  /*11c0*/  BSYNC.RECONVERGENT B1 ;  /* 0x0000000000017941 */ /* 0x000fea0003800200 */
.L_x_66:
[----:B------:R-:W-:Y:S02]  /*11d0*/  IMAD.MOV.U32 R11, RZ, RZ, 0x0 ;  /* 0x00000000ff0b7424 */ /* 0x000fe400078e00ff */
[----:B------:R-:W-:Y:S02]  /*11e0*/  IMAD.MOV.U32 R4, RZ, RZ, R12 ;  /* 0x000000ffff047224 */ /* 0x000fe400078e000c */
[----:B------:R-:W-:Y:S01]  /*11f0*/  IMAD.MOV.U32 R5, RZ, RZ, R13 ;  /* 0x000000ffff057224 */ /* 0x000fe200078e000d */
[----:B------:R-:W-:Y:S06]  /*1200*/  RET.REL.NODEC R10 `(_Z28block_match_mse_async_kernelIdEvPKT_S2_iiPS0_i) ;  /* 0xffffffec0a7c7950 */ /* 0x000fec0003c3ffff */
.L_x_71:
        /* <DEDUP_REMOVED lines=15> */
.L_x_124:


//--------------------- .text._Z28block_match_mse_async_kernelIfEvPKT_S2_iiPS0_i --------------------------
	.section	.text._Z28block_match_mse_async_kernelIfEvPKT_S2_iiPS0_i,"ax",@progbits
	.align	128
        .global         _Z28block_match_mse_async_kernelIfEvPKT_S2_iiPS0_i
        .type           _Z28block_match_mse_async_kernelIfEvPKT_S2_iiPS0_i,@function
        .size           _Z28block_match_mse_async_kernelIfEvPKT_S2_iiPS0_i,(.L_x_125 - _Z28block_match_mse_async_kernelIfEvPKT_S2_iiPS0_i)
        .other          _Z28block_match_mse_async_kernelIfEvPKT_S2_iiPS0_i,@"STO_CUDA_ENTRY STV_DEFAULT"
_Z28block_match_mse_async_kernelIfEvPKT_S2_iiPS0_i:
.text._Z28block_match_mse_async_kernelIfEvPKT_S2_iiPS0_i:
        /* <DEDUP_REMOVED lines=20> */
[----:B------:R-:W-:Y:S01]  /*0140*/  IMAD.HI.U32 R3, R3, R7, R2 ;  /* 0x0000000703037227 */ /* 0x000fe200078e0002 */
[----:B------:R-:W-:-:S04]  /*0150*/  LOP3.LUT R2, R6, R9, RZ, 0x3c, !PT ;  /* 0x0000000906027212 */ /* 0x000fc800078e3cff */
[----:B------:R-:W-:Y:S01]  /*0160*/  ISETP.GE.AND P2, PT, R2, RZ, PT ;  /* 0x000000ff0200720c */ /* 0x000fe20003f46270 */
        /* <DEDUP_REMOVED lines=8> */
[----:B------:R-:W0:Y:S11]  /*01f0*/  LDC R0, c[0x0][0x394] ;  /* 0x0000e500ff007b82 */ /* 0x000e360000000800 */
[----:B------:R-:W-:-:S04]  /*0200*/  @P0 VIADD R3, R3, 0x1 ;  /* 0x0000000103030836 */ /* 0x000fc80000000000 */
[----:B------:R-:W-:Y:S01]  /*0210*/  @!P2 IMAD.MOV R3, RZ, RZ, -R3 ;  /* 0x000000ffff03a224 */ /* 0x000fe200078e0a03 */
[----:B------:R-:W-:-:S05]  /*0220*/  @!P1 LOP3.LUT R3, RZ, R9, RZ, 0x33, !PT ;  /* 0x00000009ff039212 */ /* 0x000fca00078e33ff */
[----:B------:R-:W-:Y:S02]  /*0230*/  IMAD.MOV R2, RZ, RZ, -R3 ;  /* 0x000000ffff027224 */ /* 0x000fe400078e0a03 */
[----:B0-----:R-:W-:Y:S01]  /*0240*/  IMAD R7, R3, R0, RZ ;  /* 0x0000000003077224 */ /* 0x001fe200078e02ff */
[----:B------:R-:W-:Y:S01]  /*0250*/  ISETP.GE.AND P0, PT, R0, 0x1, PT ;  /* 0x000000010000780c */ /* 0x000fe20003f06270 */
        /* <DEDUP_REMOVED lines=8> */
[----:B------:R-:W-:Y:S01]  /*02e0*/  HFMA2 R11, -RZ, RZ, 0, 0 ;  /* 0x00000000ff0b7431 */ /* 0x000fe200000001ff */
[----:B------:R-:W-:Y:S01]  /*02f0*/  LOP3.LUT R25, R0, 0x7, RZ, 0xc0, !PT ;  /* 0x0000000700197812 */ /* 0x000fe200078ec0ff */
[----:B------:R-:W-:Y:S01]  /*0300*/  IMAD.MOV.U32 R13, RZ, RZ, RZ ;  /* 0x000000ffff0d7224 */ /* 0x000fe200078e00ff */
[----:B------:R-:W-:Y:S02]  /*0310*/  SHF.R.S32.HI R10, RZ, 0x1f, R7 ;  /* 0x0000001fff0a7819 */ /* 0x000fe40000011407 */
[----:B------:R-:W-:-:S07]  /*0320*/  ISETP.NE.AND P0, PT, R25, RZ, PT ;  /* 0x000000ff1900720c */ /* 0x000fce0003f05270 */
[----:B------:R-:W-:Y:S06]  /*0330*/  @!P1 BRA `(.L_x_73) ;  /* 0x0000000000cc9947 */ /* 0x000fec0003800000 */
[----:B------:R-:W0:Y:S01]  /*0340*/  LDCU.128 UR8, c[0x0][0x380] ;  /* 0x00007000ff0877ac */ /* 0x000e220008000c00 */
[----:B------:R-:W-:Y:S01]  /*0350*/  LOP3.LUT R11, R0, 0x7ffffff8, RZ, 0xc0, !PT ;  /* 0x7ffffff8000b7812 */ /* 0x000fe200078ec0ff */
[----:B------:R-:W-:-:S04]  /*0360*/  IMAD.MOV.U32 R13, RZ, RZ, RZ ;  /* 0x000000ffff0d7224 */ /* 0x000fc800078e00ff */
        /* <DEDUP_REMOVED lines=9> */
.L_x_74:
        /* <DEDUP_REMOVED lines=9> */
[----:B------:R-:W5:Y:S01]  /*0490*/  LDG.E R17, desc[UR4][R2.64] ;  /* 0x0000000402117981 */ /* 0x000f62000c1e1900 */
[----:B--2---:R-:W-:-:S03]  /*04a0*/  FADD R22, R20, -R21 ;  /* 0x8000001514167221 */ /* 0x004fc60000000000 */
[----:B------:R-:W2:Y:S01]  /*04b0*/  LDG.E R20, desc[UR4][R4.64+0x4] ;  /* 0x0000040404147981 */ /* 0x000ea2000c1e1900 */
[----:B------:R-:W-:-:S03]  /*04c0*/  FFMA R23, R22, R22, R13 ;  /* 0x0000001616177223 */ /* 0x000fc6000000000d */
[----:B------:R-:W2:Y:S01]  /*04d0*/  LDG.E R21, desc[UR4][R2.64+0x4] ;  /* 0x0000040402157981 */ /* 0x000ea2000c1e1900 */
[----:B---3--:R-:W-:-:S03]  /*04e0*/  FADD R24, R24, -R27 ;  /* 0x8000001b18187221 */ /* 0x008fc60000000000 */
[----:B------:R-:W3:Y:S04]  /*04f0*/  LDG.E R22, desc[UR4][R4.64+0x8] ;  /* 0x0000080404167981 */ /* 0x000ee8000c1e1900 */
[----:B------:R-:W3:Y:S01]  /*0500*/  LDG.E R13, desc[UR4][R2.64+0x8] ;  /* 0x00000804020d7981 */ /* 0x000ee2000c1e1900 */
[----:B------:R-:W-:-:S03]  /*0510*/  FFMA R26, R24, R24, R23 ;  /* 0x00000018181a7223 */ /* 0x000fc60000000017 */
[----:B------:R0:W3:Y:S04]  /*0520*/  LDG.E R24, desc[UR4][R4.64+0xc] ;  /* 0x00000c0404187981 */ /* 0x0000e8000c1e1900 */
[----:B------:R1:W3:Y:S01]  /*0530*/  LDG.E R23, desc[UR4][R2.64+0xc] ;  /* 0x00000c0402177981 */ /* 0x0002e2000c1e1900 */
[----:B----4-:R-:W-:Y:S01]  /*0540*/  FADD R15, R15, -R12 ;  /* 0x8000000c0f0f7221 */ /* 0x010fe20000000000 */
[----:B-----5:R-:W-:Y:S01]  /*0550*/  FADD R19, R14, -R19 ;  /* 0x800000130e137221 */ /* 0x020fe20000000000 */
[----:B------:R-:W-:Y:S02]  /*0560*/  VIADD R16, R16, 0x8 ;  /* 0x0000000810107836 */ /* 0x000fe40000000000 */
[----:B------:R-:W-:Y:S01]  /*0570*/  FFMA R26, R15, R15, R26 ;  /* 0x0000000f0f1a7223 */ /* 0x000fe2000000001a */
[----:B0-----:R-:W-:-:S02]  /*0580*/  IADD3 R4, P2, PT, R4, 0x20, RZ ;  /* 0x0000002004047810 */ /* 0x001fc40007f5e0ff */
[----:B------:R-:W-:Y:S01]  /*0590*/  ISETP.NE.AND P1, PT, R16, RZ, PT ;  /* 0x000000ff1000720c */ /* 0x000fe20003f25270 */
[----:B------:R-:W-:Y:S01]  /*05a0*/  FFMA R26, R19, R19, R26 ;  /* 0x00000013131a7223 */ /* 0x000fe2000000001a */
[----:B------:R-:W-:Y:S01]  /*05b0*/  FADD R17, R18, -R17 ;  /* 0x8000001112117221 */ /* 0x000fe20000000000 */
[----:B-1----:R-:W-:Y:S01]  /*05c0*/  IADD3 R2, P3, PT, R2, 0x20, RZ ;  /* 0x0000002002027810 */ /* 0x002fe20007f7e0ff */
[----:B------:R-:W-:Y:S02]  /*05d0*/  IMAD.X R5, RZ, RZ, R5, P2 ;  /* 0x000000ffff057224 */ /* 0x000fe400010e0605 */
[----:B------:R-:W-:Y:S02]  /*05e0*/  FFMA R26, R17, R17, R26 ;  /* 0x00000011111a7223 */ /* 0x000fe4000000001a */
[----:B------:R-:W-:Y:S02]  /*05f0*/  IMAD.X R3, RZ, RZ, R3, P3 ;  /* 0x000000ffff037224 */ /* 0x000fe400018e0603 */
[----:B--2---:R-:W-:-:S04]  /*0600*/  FADD R21, R20, -R21 ;  /* 0x8000001514157221 */ /* 0x004fc80000000000 */
[----:B------:R-:W-:Y:S01]  /*0610*/  FFMA R26, R21, R21, R26 ;  /* 0x00000015151a7223 */ /* 0x000fe2000000001a */
[----:B---3--:R-:W-:-:S04]  /*0620*/  FADD R13, R22, -R13 ;  /* 0x8000000d160d7221 */ /* 0x008fc80000000000 */
[----:B------:R-:W-:Y:S01]  /*0630*/  FFMA R13, R13, R13, R26 ;  /* 0x0000000d0d0d7223 */ /* 0x000fe2000000001a */
[----:B------:R-:W-:-:S04]  /*0640*/  FADD R24, R24, -R23 ;  /* 0x8000001718187221 */ /* 0x000fc80000000000 */
[----:B------:R-:W-:Y:S01]  /*0650*/  FFMA R13, R24, R24, R13 ;  /* 0x00000018180d7223 */ /* 0x000fe2000000000d */
[----:B------:R-:W-:Y:S06]  /*0660*/  @P1 BRA `(.L_x_74) ;  /* 0xfffffffc00641947 */ /* 0x000fec000383ffff */
.L_x_73:
        /* <DEDUP_REMOVED lines=8> */
[----:B------:R-:W-:Y:S01]  /*06f0*/  IMAD.X R14, RZ, RZ, R10, P1 ;  /* 0x000000ffff0e7224 */ /* 0x000fe200008e060a */
[----:B------:R-:W-:Y:S02]  /*0700*/  IADD3.X R12, PT, PT, RZ, R9, RZ, P3, !PT ;  /* 0x00000009ff0c7210 */ /* 0x000fe40001ffe4ff */
[----:B0-----:R-:W-:Y:S02]  /*0710*/  LEA R2, P2, R3, UR8, 0x2 ;  /* 0x0000000803027c11 */ /* 0x001fe4000f8410ff */
[----:B------:R-:W-:Y:S02]  /*0720*/  LEA R4, P4, R5, UR10, 0x2 ;  /* 0x0000000a05047c11 */ /* 0x000fe4000f8810ff */
[----:B------:R-:W-:Y:S02]  /*0730*/  LEA.HI.X R3, R3, UR9, R14, 0x2, P2 ;  /* 0x0000000903037c11 */ /* 0x000fe400090f140e */
[----:B------:R-:W-:-:S03]  /*0740*/  LEA.HI.X R5, R5, UR11, R12, 0x2, P4 ;  /* 0x0000000b05057c11 */ /* 0x000fc6000a0f140c */
        /* <DEDUP_REMOVED lines=17> */
.L_x_75:
        /* <DEDUP_REMOVED lines=10> */
[----:B------:R-:W-:-:S04]  /*0900*/  @P1 IMAD.X R18, RZ, RZ, R10, P2 ;  /* 0x000000ffff121224 */ /* 0x000fc800010e060a */
[----:B------:R-:W3:Y:S01]  /*0910*/  LDC.64 R4, c[0x0][0x380] ;  /* 0x0000e000ff047b82 */ /* 0x000ee20000000a00 */
[----:B0-----:R-:W-:-:S04]  /*0920*/  @P1 LEA R16, P2, R12, R16, 0x2 ;  /* 0x000000100c101211 */ /* 0x001fc800078410ff */
[----:B------:R-:W-:Y:S01]  /*0930*/  @P1 LEA.HI.X R17, R12, R17, R18, 0x2, P2 ;  /* 0x000000110c111211 */ /* 0x000fe200010f1412 */
[--C-:B------:R-:W-:Y:S01]  /*0940*/  @P1 IMAD.X R12, RZ, RZ, R9.reuse, P3 ;  /* 0x000000ffff0c1224 */ /* 0x100fe200018e0609 */
[----:B------:R-:W-:Y:S02]  /*0950*/  @!P0 IADD3 R8, P3, PT, R11, R8, RZ ;  /* 0x000000080b088210 */ /* 0x000fe40007f7e0ff */
[----:B-1----:R-:W-:Y:S01]  /*0960*/  @P1 LEA R14, P4, R19, R14, 0x2 ;  /* 0x0000000e130e1211 */ /* 0x002fe200078810ff */
[----:B------:R-:W4:Y:S01]  /*0970*/  @P1 LDG.E R18, desc[UR4][R16.64+0x4] ;  /* 0x0000040410121981 */ /* 0x000f22000c1e1900 */
[----:B------:R-:W-:Y:S02]  /*0980*/  @!P0 IADD3 R7, P2, PT, R7, R11, RZ ;  /* 0x0000000b07078210 */ /* 0x000fe40007f5e0ff */
[----:B------:R-:W-:Y:S01]  /*0990*/  @P1 LEA.HI.X R15, R19, R15, R12, 0x2, P4 ;  /* 0x0000000f130f1211 */ /* 0x000fe200020f140c */
[----:B------:R-:W-:Y:S01]  /*09a0*/  @!P0 IMAD.X R9, RZ, RZ, R9, P3 ;  /* 0x000000ffff098224 */ /* 0x000fe200018e0609 */
[----:B------:R-:W5:Y:S01]  /*09b0*/  @P1 LDG.E R11, desc[UR4][R16.64] ;  /* 0x00000004100b1981 */ /* 0x000f62000c1e1900 */
[----:B------:R-:W-:Y:S01]  /*09c0*/  @!P0 IMAD.X R10, RZ, RZ, R10, P2 ;  /* 0x000000ffff0a8224 */ /* 0x000fe200010e060a */
[----:B--2---:R-:W-:-:S02]  /*09d0*/  @!P0 LEA R2, P3, R8, R2, 0x2 ;  /* 0x0000000208028211 */ /* 0x004fc400078610ff */
[----:B------:R-:W5:Y:S02]  /*09e0*/  @P1 LDG.E R12, desc[UR4][R14.64] ;  /* 0x000000040e0c1981 */ /* 0x000f64000c1e1900 */
[----:B------:R-:W-:Y:S02]  /*09f0*/  @!P0 LEA.HI.X R3, R8, R3, R9, 0x2, P3 ;  /* 0x0000000308038211 */ /* 0x000fe400018f1409 */
[----:B---3--:R-:W-:-:S04]  /*0a00*/  @!P0 LEA R4, P2, R7, R4, 0x2 ;  /* 0x0000000407048211 */ /* 0x008fc800078410ff */
[----:B------:R-:W2:Y:S01]  /*0a10*/  @!P0 LDG.E R3, desc[UR4][R2.64] ;  /* 0x0000000402038981 */ /* 0x000ea2000c1e1900 */
[----:B------:R-:W-:-:S03]  /*0a20*/  @!P0 LEA.HI.X R5, R7, R5, R10, 0x2, P2 ;  /* 0x0000000507058211 */ /* 0x000fc600010f140a */
[----:B------:R-:W4:Y:S04]  /*0a30*/  @P1 LDG.E R7, desc[UR4][R14.64+0x4] ;  /* 0x000004040e071981 */ /* 0x000f28000c1e1900 */
[----:B------:R-:W2:Y:S01]  /*0a40*/  @!P0 LDG.E R4, desc[UR4][R4.64] ;  /* 0x0000000404048981 */ /* 0x000ea2000c1e1900 */
[----:B-----5:R-:W-:-:S04]  /*0a50*/  @P1 FADD R12, R11, -R12 ;  /* 0x8000000c0b0c1221 */ /* 0x020fc80000000000 */
[----:B------:R-:W-:Y:S01]  /*0a60*/  @P1 FFMA R12, R12, R12, R13 ;  /* 0x0000000c0c0c1223 */ /* 0x000fe2000000000d */
[----:B----4-:R-:W-:-:S04]  /*0a70*/  @P1 FADD R7, R18, -R7 ;  /* 0x8000000712071221 */ /* 0x010fc80000000000 */
[----:B------:R-:W-:Y:S01]  /*0a80*/  @P1 FFMA R13, R7, R7, R12 ;  /* 0x00000007070d1223 */ /* 0x000fe2000000000c */
[----:B--2---:R-:W-:-:S04]  /*0a90*/  @!P0 FADD R8, R4, -R3 ;  /* 0x8000000304088221 */ /* 0x004fc80000000000 */
[----:B------:R-:W-:-:S07]  /*0aa0*/  @!P0 FFMA R13, R8, R8, R13 ;  /* 0x00000008080d8223 */ /* 0x000fce000000000d */
.L_x_72:
        /* <DEDUP_REMOVED lines=12> */
[----:B------:R-:W-:Y:S05]  /*0b70*/  CALL.REL.NOINC `($__internal_5_$__cuda_sm3x_div_rn_noftz_f32_slowpath) ;  /* 0x0000000000187944 */ /* 0x000fea0003c00000 */
[----:B------:R-:W-:-:S07]  /*0b80*/  IMAD.MOV.U32 R5, RZ, RZ, R0 ;  /* 0x000000ffff057224 */ /* 0x000fce00078e0000 */
.L_x_77:
[----:B------:R-:W-:Y:S05]  /*0b90*/  BSYNC.RECONVERGENT B0 ;  /* 0x0000000000007941 */ /* 0x000fea0003800200 */
.L_x_76:
[----:B------:R-:W0:Y:S02]  /*0ba0*/  LDC.64 R2, c[0x0][0x398] ;  /* 0x0000e600ff027b82 */ /* 0x000e240000000a00 */
[----:B0-----:R-:W-:-:S05]  /*0bb0*/  IMAD.WIDE R6, R6, 0x4, R2 ;  /* 0x0000000406067825 */ /* 0x001fca00078e0202 */
[----:B------:R-:W-:Y:S01]  /*0bc0*/  STG.E desc[UR4][R6.64], R5 ;  /* 0x0000000506007986 */ /* 0x000fe2000c101904 */
[----:B------:R-:W-:Y:S05]  /*0bd0*/  EXIT ;  /* 0x000000000000794d */ /* 0x000fea0003800000 */
        .weak           $__internal_5_$__cuda_sm3x_div_rn_noftz_f32_slowpath
        .type           $__internal_5_$__cuda_sm3x_div_rn_noftz_f32_slowpath,@function
        .size           $__internal_5_$__cuda_sm3x_div_rn_noftz_f32_slowpath,(.L_x_125 - $__internal_5_$__cuda_sm3x_div_rn_noftz_f32_slowpath)
$__internal_5_$__cuda_sm3x_div_rn_noftz_f32_slowpath:
[----:B------:R-:W-:Y:S01]  /*0be0*/  SHF.R.U32.HI R5, RZ, 0x17, R4 ;  /* 0x00000017ff057819 */ /* 0x000fe20000011604 */
[----:B------:R-:W-:Y:S01]  /*0bf0*/  BSSY.RECONVERGENT B1, `(.L_x_78) ;  /* 0x0000063000017945 */ /* 0x000fe20003800200 */
[----:B------:R-:W-:Y:S02]  /*0c00*/  SHF.R.U32.HI R0, RZ, 0x17, R3 ;  /* 0x00000017ff007819 */ /* 0x000fe40000011603 */
[----:B------:R-:W-:Y:S02]  /*0c10*/  LOP3.LUT R5, R5, 0xff, RZ, 0xc0, !PT ;  /* 0x000000ff05057812 */ /* 0x000fe400078ec0ff */
[----:B------:R-:W-:Y:S02]  /*0c20*/  LOP3.LUT R10, R0, 0xff, RZ, 0xc0, !PT ;  /* 0x000000ff000a7812 */ /* 0x000fe400078ec0ff */
[----:B------:R-:W-:-:S03]  /*0c30*/  IADD3 R8, PT, PT, R5, -0x1, RZ ;  /* 0xffffffff05087810 */ /* 0x000fc60007ffe0ff */
[----:B------:R-:W-:Y:S01]  /*0c40*/  VIADD R9, R10, 0xffffffff ;  /* 0xffffffff0a097836 */ /* 0x000fe20000000000 */
        /* <DEDUP_REMOVED lines=28> */
.L_x_79:
[----:B------:R-:W-:Y:S01]  /*0e10*/  LEA R9, R5, 0xc0800000, 0x17 ;  /* 0xc080000005097811 */ /* 0x000fe200078eb8ff */
[----:B------:R-:W-:Y:S04]  /*0e20*/  BSSY.RECONVERGENT B2, `(.L_x_84) ;  /* 0x0000036000027945 */ /* 0x000fe80003800200 */
[----:B------:R-:W-:Y:S02]  /*0e30*/  IMAD.IADD R9, R4, 0x1, -R9 ;  /* 0x0000000104097824 */ /* 0x000fe400078e0a09 */
[----:B------:R-:W-:Y:S02]  /*0e40*/  VIADD R4, R10, 0xffffff81 ;  /* 0xffffff810a047836 */ /* 0x000fe40000000000 */
[----:B------:R-:W0:Y:S01]  /*0e50*/  MUFU.RCP R8, R9 ;  /* 0x0000000900087308 */ /* 0x000e220000001000 */
[----:B------:R-:W-:Y:S01]  /*0e60*/  FADD.FTZ R11, -R9, -RZ ;  /* 0x800000ff090b7221 */ /* 0x000fe20000010100 */
[C---:B------:R-:W-:Y:S01]  /*0e70*/  IMAD R0, R4.reuse, -0x800000, R3 ;  /* 0xff80000004007824 */ /* 0x040fe200078e0203 */
[----:B------:R-:W-:-:S04]  /*0e80*/  IADD3 R4, PT, PT, R4, 0x7f, -R5 ;  /* 0x0000007f04047810 */ /* 0x000fc80007ffe805 */
[----:B------:R-:W-:Y:S01]  /*0e90*/  IADD3 R4, PT, PT, R4, R7, RZ ;  /* 0x0000000704047210 */ /* 0x000fe20007ffe0ff */
        /* <DEDUP_REMOVED lines=42> */
.L_x_86:
[----:B------:R-:W-:-:S04]  /*1140*/  LOP3.LUT R0, R0, 0x80000000, RZ, 0xc0, !PT ;  /* 0x8000000000007812 */ /* 0x000fc800078ec0ff */
[----:B------:R-:W-:Y:S01]  /*1150*/  LOP3.LUT R0, R0, 0x7f800000, RZ, 0xfc, !PT ;  /* 0x7f80000000007812 */ /* 0x000fe200078efcff */
[----:B------:R-:W-:Y:S06]  /*1160*/  BRA `(.L_x_87) ;  /* 0x0000000000047947 */ /* 0x000fec0003800000 */
.L_x_85:
[----:B------:R-:W-:-:S07]  /*1170*/  IMAD R0, R4, 0x800000, R0 ;  /* 0x0080000004007824 */ /* 0x000fce00078e0200 */
.L_x_87:
[----:B------:R-:W-:Y:S05]  /*1180*/  BSYNC.RECONVERGENT B2 ;  /* 0x0000000000027941 */ /* 0x000fea0003800200 */
.L_x_84:
[----:B------:R-:W-:Y:S05]  /*1190*/  BRA `(.L_x_88) ;  /* 0x0000000000207947 */ /* 0x000fea0003800000 */
.L_x_83:
[----:B------:R-:W-:-:S04]  /*11a0*/  LOP3.LUT R0, R4, 0x80000000, R3, 0x48, !PT ;  /* 0x8000000004007812 */ /* 0x000fc800078e4803 */
[----:B------:R-:W-:Y:S01]  /*11b0*/  LOP3.LUT R0, R0, 0x7f800000, RZ, 0xfc, !PT ;  /* 0x7f80000000007812 */ /* 0x000fe200078efcff */
[----:B------:R-:W-:Y:S06]  /*11c0*/  BRA `(.L_x_88) ;  /* 0x0000000000147947 */ /* 0x000fec0003800000 */
.L_x_82:
[----:B------:R-:W-:Y:S01]  /*11d0*/  LOP3.LUT R0, R4, 0x80000000, R3, 0x48, !PT ;  /* 0x8000000004007812 */ /* 0x000fe200078e4803 */
[----:B------:R-:W-:Y:S06]  /*11e0*/  BRA `(.L_x_88) ;  /* 0x00000000000c7947 */ /* 0x000fec0003800000 */
.L_x_81:
[----:B------:R-:W0:Y:S01]  /*11f0*/  MUFU.RSQ R0, -QNAN ;  /* 0xffc0000000007908 */ /* 0x000e220000001400 */
[----:B------:R-:W-:Y:S05]  /*1200*/  BRA `(.L_x_88) ;  /* 0x0000000000047947 */ /* 0x000fea0003800000 */
.L_x_80:
[----:B------:R-:W-:-:S07]  /*1210*/  FADD.FTZ R0, R3, R0 ;  /* 0x0000000003007221 */ /* 0x000fce0000010000 */
.L_x_88:
[----:B------:R-:W-:Y:S05]  /*1220*/  BSYNC.RECONVERGENT B1 ;  /* 0x0000000000017941 */ /* 0x000fea0003800200 */
.L_x_78:
[----:B------:R-:W-:-:S04]  /*1230*/  IMAD.MOV.U32 R3, RZ, RZ, 0x0 ;  /* 0x00000000ff037424 */ /* 0x000fc800078e00ff */
[----:B0-----:R-:W-:Y:S05]  /*1240*/  RET.REL.NODEC R2 `(_Z28block_match_mse_async_kernelIfEvPKT_S2_iiPS0_i) ;  /* 0xffffffec026c7950 */ /* 0x001fea0003c3ffff */
.L_x_89:
        /* <DEDUP_REMOVED lines=11> */
.L_x_125:


//--------------------- .text._Z28block_match_mse_async_kernelIdEvPKT_S2_iiPS0_ --------------------------
	.section	.text._Z28block_match_mse_async_kernelIdEvPKT_S2_iiPS0_,"ax",@progbits
	.align	128
        .global         _Z28block_match_mse_async_kernelIdEvPKT_S2_iiPS0_
        .type           _Z28block_match_mse_async_kernelIdEvPKT_S2_iiPS0_,@function
        .size           _Z28block_match_mse_async_kernelIdEvPKT_S2_iiPS0_,(.L_x_126 - _Z28block_match_mse_async_kernelIdEvPKT_S2_iiPS0_)
        .other          _Z28block_match_mse_async_kernelIdEvPKT_S2_iiPS0_,@"STO_CUDA_ENTRY STV_DEFAULT"
_Z28block_match_mse_async_kernelIdEvPKT_S2_iiPS0_:
.text._Z28block_match_mse_async_kernelIdEvPKT_S2_iiPS0_:
[----:B------:R-:W-:Y:S08]  /*0000*/  LDC R1, c[0x0][0x37c] ;  /* 0x0000df00ff017b82 */ /* 0x000ff00000000800 */
[----:B------:R-:W0:Y:S01]  /*0010*/  LDC R9, c[0x0][0x390] ;  /* 0x0000e400ff097b82 */ /* 0x000e220000000800 */
[----:B------:R-:W1:Y:S01]  /*0020*/  S2R R0, SR_TID.X ;  /* 0x0000000000007919 */ /* 0x000e620000002100 */
[----:B------:R-:W1:Y:S01]  /*0030*/  LDCU UR4, c[0x0][0x360] ;  /* 0x00006c00ff0477ac */ /* 0x000e620008000800 */
[----:B------:R-:W-:Y:S01]  /*0040*/  CS2R R16, SRZ ;  /* 0x0000000000107805 */ /* 0x000fe2000001ff00 */
[----:B------:R-:W1:Y:S01]  /*0050*/  S2R R5, SR_CTAID.X ;  /* 0x0000000000057919 */ /* 0x000e620000002500 */
[----:B0-----:R-:W-:-:S04]  /*0060*/  IABS R7, R9 ;  /* 0x0000000900077213 */ /* 0x001fc80000000000 */
[----:B------:R-:W0:Y:S01]  /*0070*/  I2F.RP R4, R7 ;  /* 0x0000000700047306 */ /* 0x000e220000209400 */
[----:B-1----:R-:W-:Y:S01]  /*0080*/  IMAD R0, R5, UR4, R0 ;  /* 0x0000000405007c24 */ /* 0x002fe2000f8e0200 */
[----:B------:R-:W1:Y:S06]  /*0090*/  LDCU.64 UR4, c[0x0][0x358] ;  /* 0x00006b00ff0477ac */ /* 0x000e6c0008000a00 */
[----:B0-----:R-:W0:Y:S02]  /*00a0*/  MUFU.RCP R4, R4 ;  /* 0x0000000400047308 */ /* 0x001e240000001000 */
[----:B0-----:R-:W-:Y:S01]  /*00b0*/  VIADD R2, R4, 0xffffffe ;  /* 0x0ffffffe04027836 */ /* 0x001fe20000000000 */
[----:B------:R-:W-:-:S05]  /*00c0*/  IABS R4, R0 ;  /* 0x0000000000047213 */ /* 0x000fca0000000000 */
[----:B------:R0:W2:Y:S02]  /*00d0*/  F2I.FTZ.U32.TRUNC.NTZ R3, R2 ;  /* 0x0000000200037305 */ /* 0x0000a4000021f000 */
[----:B0-----:R-:W-:Y:S02]  /*00e0*/  IMAD.MOV.U32 R2, RZ, RZ, RZ ;  /* 0x000000ffff027224 */ /* 0x001fe400078e00ff */
[----:B--2---:R-:W-:-:S04]  /*00f0*/  IMAD.MOV R6, RZ, RZ, -R3 ;  /* 0x000000ffff067224 */ /* 0x004fc800078e0a03 */
[----:B------:R-:W-:-:S04]  /*0100*/  IMAD R5, R6, R7, RZ ;  /* 0x0000000706057224 */ /* 0x000fc800078e02ff */
[----:B------:R-:W-:-:S06]  /*0110*/  IMAD.HI.U32 R3, R3, R5, R2 ;  /* 0x0000000503037227 */ /* 0x000fcc00078e0002 */
[----:B------:R-:W-:-:S04]  /*0120*/  IMAD.HI.U32 R3, R3, R4, RZ ;  /* 0x0000000403037227 */ /* 0x000fc800078e00ff */
[----:B------:R-:W-:-:S04]  /*0130*/  IMAD.MOV R2, RZ, RZ, -R3 ;  /* 0x000000ffff027224 */ /* 0x000fc800078e0a03 */
[----:B------:R-:W-:Y:S01]  /*0140*/  IMAD R2, R7, R2, R4 ;  /* 0x0000000207027224 */ /* 0x000fe200078e0204 */
[----:B------:R-:W-:-:S04]  /*0150*/  LOP3.LUT R4, R0, R9, RZ, 0x3c, !PT ;  /* 0x0000000900047212 */ /* 0x000fc800078e3cff */
[----:B------:R-:W-:Y:S02]  /*0160*/  ISETP.GT.U32.AND P1, PT, R7, R2, PT ;  /* 0x000000020700720c */ /* 0x000fe40003f24070 */
[----:B------:R-:W-:-:S11]  /*0170*/  ISETP.GE.AND P2, PT, R4, RZ, PT ;  /* 0x000000ff0400720c */ /* 0x000fd60003f46270 */
        /* <DEDUP_REMOVED lines=8> */
[----:B------:R-:W-:Y:S01]  /*0200*/  IMAD.MOV R5, RZ, RZ, -R3 ;  /* 0x000000ffff057224 */ /* 0x000fe200078e0a03 */
[----:B0-----:R-:W-:Y:S01]  /*0210*/  ISETP.GE.AND P0, PT, R2, 0x1, PT ;  /* 0x000000010200780c */ /* 0x001fe20003f06270 */
        /* <DEDUP_REMOVED lines=27> */
.L_x_92:
        /* <DEDUP_REMOVED lines=39> */
.L_x_91:
        /* <DEDUP_REMOVED lines=31> */
.L_x_93:
        /* <DEDUP_REMOVED lines=37> */
.L_x_90:
        /* <DEDUP_REMOVED lines=19> */
[----:B------:R-:W-:Y:S05]  /*0bb0*/  CALL.REL.NOINC `($__internal_6_$__cuda_sm20_div_rn_f64_full) ;  /* 0x0000000000147944 */ /* 0x000fea0003c00000 */
.L_x_95:
[----:B------:R-:W-:Y:S05]  /*0bc0*/  BSYNC.RECONVERGENT B0 ;  /* 0x0000000000007941 */ /* 0x000fea0003800200 */
.L_x_94:
[----:B------:R-:W0:Y:S02]  /*0bd0*/  LDC.64 R2, c[0x0][0x398] ;  /* 0x0000e600ff027b82 */ /* 0x000e240000000a00 */
[----:B0-----:R-:W-:-:S05]  /*0be0*/  IMAD.WIDE R2, R0, 0x8, R2 ;  /* 0x0000000800027825 */ /* 0x001fca00078e0202 */
[----:B------:R-:W-:Y:S01]  /*0bf0*/  STG.E.64 desc[UR4][R2.64], R4 ;  /* 0x0000000402007986 */ /* 0x000fe2000c101b04 */
[----:B------:R-:W-:Y:S05]  /*0c00*/  EXIT ;  /* 0x000000000000794d */ /* 0x000fea0003800000 */
        .weak           $__internal_6_$__cuda_sm20_div_rn_f64_full
        .type           $__internal_6_$__cuda_sm20_div_rn_f64_full,@function
        .size           $__internal_6_$__cuda_sm20_div_rn_f64_full,(.L_x_126 - $__internal_6_$__cuda_sm20_div_rn_f64_full)
$__internal_6_$__cuda_sm20_div_rn_f64_full:
        /* <DEDUP_REMOVED lines=67> */
.L_x_97:
        /* <DEDUP_REMOVED lines=16> */
.L_x_100:
[----:B------:R-:W-:Y:S01]  /*1140*/  LOP3.LUT R13, R7, 0x80000, RZ, 0xfc, !PT ;  /* 0x00080000070d7812 */ /* 0x000fe200078efcff */
[----:B------:R-:W-:Y:S01]  /*1150*/  IMAD.MOV.U32 R12, RZ, RZ, R6 ;  /* 0x000000ffff0c7224 */ /* 0x000fe200078e0006 */
[----:B------:R-:W-:Y:S06]  /*1160*/  BRA `(.L_x_98) ;  /* 0x0000000000087947 */ /* 0x000fec0003800000 */
.L_x_99:
[----:B------:R-:W-:Y:S01]  /*1170*/  LOP3.LUT R13, R5, 0x80000, RZ, 0xfc, !PT ;  /* 0x00080000050d7812 */ /* 0x000fe200078efcff */
[----:B------:R-:W-:-:S07]  /*1180*/  IMAD.MOV.U32 R12, RZ, RZ, R4 ;  /* 0x000000ffff0c7224 */ /* 0x000fce00078e0004 */
.L_x_98:
[----:B------:R-:W-:Y:S05]  /*1190*/  BSYNC.RECONVERGENT B1 ;  /* 0x0000000000017941 */ /* 0x000fea0003800200 */
.L_x_96:
[----:B------:R-:W-:Y:S02]  /*11a0*/  IMAD.MOV.U32 R11, RZ, RZ, 0x0 ;  /* 0x00000000ff0b7424 */ /* 0x000fe400078e00ff */
[----:B------:R-:W-:Y:S02]  /*11b0*/  IMAD.MOV.U32 R4, RZ, RZ, R12 ;  /* 0x000000ffff047224 */ /* 0x000fe400078e000c */
[----:B------:R-:W-:Y:S01]  /*11c0*/  IMAD.MOV.U32 R5, RZ, RZ, R13 ;  /* 0x000000ffff057224 */ /* 0x000fe200078e000d */
[----:B------:R-:W-:Y:S06]  /*11d0*/  RET.REL.NODEC R10 `(_Z28block_match_mse_async_kernelIdEvPKT_S2_iiPS0_) ;  /* 0xffffffec0a887950 */ /* 0x000fec0003c3ffff */
.L_x_101:
        /* <DEDUP_REMOVED lines=10> */
.L_x_126:


//--------------------- .text._Z28block_match_mse_async_kernelIfEvPKT_S2_iiPS0_ --------------------------
	.section	.text._Z28block_match_mse_async_kernelIfEvPKT_S2_iiPS0_,"ax",@progbits
	.align	128
        .global         _Z28block_match_mse_async_kernelIfEvPKT_S2_iiPS0_
        .type           _Z28block_match_mse_async_kernelIfEvPKT_S2_iiPS0_,@function
        .size           _Z28block_match_mse_async_kernelIfEvPKT_S2_iiPS0_,(.L_x_127 - _Z28block_match_mse_async_kernelIfEvPKT_S2_iiPS0_)
        .other          _Z28block_match_mse_async_kernelIfEvPKT_S2_iiPS0_,@"STO_CUDA_ENTRY STV_DEFAULT"
_Z28block_match_mse_async_kernelIfEvPKT_S2_iiPS0_:
.text._Z28block_match_mse_async_kernelIfEvPKT_S2_iiPS0_:
[----:B------:R-:W-:Y:S08]  /*0000*/  LDC R1, c[0x0][0x37c] ;  /* 0x0000df00ff017b82 */ /* 0x000ff00000000800 */
[----:B------:R-:W0:Y:S01]  /*0010*/  LDC R9, c[0x0][0x390] ;  /* 0x0000e400ff097b82 */ /* 0x000e220000000800 */
[----:B------:R-:W1:Y:S01]  /*0020*/  S2R R6, SR_TID.X ;  /* 0x0000000000067919 */ /* 0x000e620000002100 */
[----:B------:R-:W1:Y:S01]  /*0030*/  LDCU UR4, c[0x0][0x360] ;  /* 0x00006c00ff0477ac */ /* 0x000e620008000800 */
[----:B------:R-:W-:Y:S01]  /*0040*/  IMAD.MOV.U32 R13, RZ, RZ, RZ ;  /* 0x000000ffff0d7224 */ /* 0x000fe200078e00ff */
        /* <DEDUP_REMOVED lines=56> */
.L_x_104:
        /* <DEDUP_REMOVED lines=39> */
.L_x_103:
        /* <DEDUP_REMOVED lines=31> */
.L_x_105:
        /* <DEDUP_REMOVED lines=37> */
.L_x_102:
        /* <DEDUP_REMOVED lines=12> */
[----:B------:R-:W-:Y:S05]  /*0b40*/  CALL.REL.NOINC `($__internal_7_$__cuda_sm3x_div_rn_noftz_f32_slowpath) ;  /* 0x0000000000187944 */ /* 0x000fea0003c00000 */
[----:B------:R-:W-:-:S07]  /*0b50*/  IMAD.MOV.U32 R5, RZ, RZ, R0 ;  /* 0x000000ffff057224 */ /* 0x000fce00078e0000 */
.L_x_107:
[----:B------:R-:W-:Y:S05]  /*0b60*/  BSYNC.RECONVERGENT B0 ;  /* 0x0000000000007941 */ /* 0x000fea0003800200 */
.L_x_106:
[----:B------:R-:W0:Y:S02]  /*0b70*/  LDC.64 R2, c[0x0][0x398] ;  /* 0x0000e600ff027b82 */ /* 0x000e240000000a00 */
[----:B0-----:R-:W-:-:S05]  /*0b80*/  IMAD.WIDE R6, R6, 0x4, R2 ;  /* 0x0000000406067825 */ /* 0x001fca00078e0202 */
[----:B------:R-:W-:Y:S01]  /*0b90*/  STG.E desc[UR4][R6.64], R5 ;  /* 0x0000000506007986 */ /* 0x000fe2000c101904 */
[----:B------:R-:W-:Y:S05]  /*0ba0*/  EXIT ;  /* 0x000000000000794d */ /* 0x000fea0003800000 */
        .weak           $__internal_7_$__cuda_sm3x_div_rn_noftz_f32_slowpath
        .type           $__internal_7_$__cuda_sm3x_div_rn_noftz_f32_slowpath,@function
        .size           $__internal_7_$__cuda_sm3x_div_rn_noftz_f32_slowpath,(.L_x_127 - $__internal_7_$__cuda_sm3x_div_rn_noftz_f32_slowpath)
$__internal_7_$__cuda_sm3x_div_rn_noftz_f32_slowpath:
        /* <DEDUP_REMOVED lines=35> */
.L_x_109:
        /* <DEDUP_REMOVED lines=51> */
.L_x_116:
[----:B------:R-:W-:-:S04]  /*1110*/  LOP3.LUT R0, R0, 0x80000000, RZ, 0xc0, !PT ;  /* 0x8000000000007812 */ /* 0x000fc800078ec0ff */
[----:B------:R-:W-:Y:S01]  /*1120*/  LOP3.LUT R0, R0, 0x7f800000, RZ, 0xfc, !PT ;  /* 0x7f80000000007812 */ /* 0x000fe200078efcff */
[----:B------:R-:W-:Y:S06]  /*1130*/  BRA `(.L_x_117) ;  /* 0x0000000000047947 */ /* 0x000fec0003800000 */
.L_x_115:
[----:B------:R-:W-:-:S07]  /*1140*/  IMAD R0, R4, 0x800000, R0 ;  /* 0x0080000004007824 */ /* 0x000fce00078e0200 */
.L_x_117:
[----:B------:R-:W-:Y:S05]  /*1150*/  BSYNC.RECONVERGENT B2 ;  /* 0x0000000000027941 */ /* 0x000fea0003800200 */
.L_x_114:
[----:B------:R-:W-:Y:S05]  /*1160*/  BRA `(.L_x_118) ;  /* 0x0000000000207947 */ /* 0x000fea0003800000 */
.L_x_113:
[----:B------:R-:W-:-:S04]  /*1170*/  LOP3.LUT R0, R4, 0x80000000, R3, 0x48, !PT ;  /* 0x8000000004007812 */ /* 0x000fc800078e4803 */
[----:B------:R-:W-:Y:S01]  /*1180*/  LOP3.LUT R0, R0, 0x7f800000, RZ, 0xfc, !PT ;  /* 0x7f80000000007812 */ /* 0x000fe200078efcff */
[----:B------:R-:W-:Y:S06]  /*1190*/  BRA `(.L_x_118) ;  /* 0x0000000000147947 */ /* 0x000fec0003800000 */
.L_x_112:
[----:B------:R-:W-:Y:S01]  /*11a0*/  LOP3.LUT R0, R4, 0x80000000, R3, 0x48, !PT ;  /* 0x8000000004007812 */ /* 0x000fe200078e4803 */
[----:B------:R-:W-:Y:S06]  /*11b0*/  BRA `(.L_x_118) ;  /* 0x00000000000c7947 */ /* 0x000fec0003800000 */
.L_x_111:
[----:B------:R-:W0:Y:S01]  /*11c0*/  MUFU.RSQ R0, -QNAN ;  /* 0xffc0000000007908 */ /* 0x000e220000001400 */
[----:B------:R-:W-:Y:S05]  /*11d0*/  BRA `(.L_x_118) ;  /* 0x0000000000047947 */ /* 0x000fea0003800000 */
.L_x_110:
[----:B------:R-:W-:-:S07]  /*11e0*/  FADD.FTZ R0, R3, R0 ;  /* 0x0000000003007221 */ /* 0x000fce0000010000 */
.L_x_118:
[----:B------:R-:W-:Y:S05]  /*11f0*/  BSYNC.RECONVERGENT B1 ;  /* 0x0000000000017941 */ /* 0x000fea0003800200 */
.L_x_108:
[----:B------:R-:W-:-:S04]  /*1200*/  IMAD.MOV.U32 R3, RZ, RZ, 0x0 ;  /* 0x00000000ff037424 */ /* 0x000fc800078e00ff */
[----:B0-----:R-:W-:Y:S05]  /*1210*/  RET.REL.NODEC R2 `(_Z28block_match_mse_async_kernelIfEvPKT_S2_iiPS0_) ;  /* 0xffffffec02787950 */ /* 0x001fea0003c3ffff */
.L_x_119:
        /* <DEDUP_REMOVED lines=14> */
.L_x_127:


//--------------------- .nv.shared.reserved.0     --------------------------
	.section	.nv.shared.reserved.0,"aw",@nobits
	.weak		__nv_reservedSMEM_offset_0_alias
	.size		__nv_reservedSMEM_offset_0_alias, 0, 64
	.other		__nv_reservedSMEM_offset_0_alias,@"STO_CUDA_RESERVED_SHARED STV_DEFAULT"
__nv_reservedSMEM_offset_0_alias:
	.zero		0
	.zero		64


//--------------------- .nv.constant0._Z22array_match_mse_kernelIdEvPKT_S2_iPS0_i --------------------------
	.section	.nv.constant0._Z22array_match_mse_kernelIdEvPKT_S2_iPS0_i,"a",@progbits
	.sectionflags	@""
	.align	4
.nv.constant0._Z22array_match_mse_kernelIdEvPKT_S2_iPS0_i:
	.zero		932


//--------------------- .nv.constant0._Z22array_match_mse_kernelIfEvPKT_S2_iPS0_i --------------------------
	.section	.nv.constant0._Z22array_match_mse_kernelIfEvPKT_S2_iPS0_i,"a",@progbits
	.sectionflags	@""
	.align	4
.nv.constant0._Z22array_match_mse_kernelIfEvPKT_S2_iPS0_i:
	.zero		932


//--------------------- .nv.constant0._Z22array_match_mse_kernelIdEvPKT_S2_iPS0_ --------------------------
	.section	.nv.constant0._Z22array_match_mse_kernelIdEvPKT_S2_iPS0_,"a",@progbits
	.sectionflags	@""
	.align	4
.nv.constant0._Z22array_match_mse_kernelIdEvPKT_S2_iPS0_:
	.zero		928


//--------------------- .nv.constant0._Z22array_match_mse_kernelIfEvPKT_S2_iPS0_ --------------------------
	.section	.nv.constant0._Z22array_match_mse_kernelIfEvPKT_S2_iPS0_,"a",@progbits
	.sectionflags	@""
	.align	4
.nv.constant0._Z22array_match_mse_kernelIfEvPKT_S2_iPS0_:
	.zero		928


//--------------------- .nv.constant0._Z28block_match_mse_async_kernelIdEvPKT_S2_iiPS0_i --------------------------
	.section	.nv.constant0._Z28block_match_mse_async_kernelIdEvPKT_S2_iiPS0_i,"a",@progbits
	.sectionflags	@""
	.align	4
.nv.constant0._Z28block_match_mse_async_kernelIdEvPKT_S2_iiPS0_i:
	.zero		932


//--------------------- .nv.constant0._Z28block_match_mse_async_kernelIfEvPKT_S2_iiPS0_i --------------------------
	.section	.nv.constant0._Z28block_match_mse_async_kernelIfEvPKT_S2_iiPS0_i,"a",@progbits
	.sectionflags	@""
	.align	4
.nv.constant0._Z28block_match_mse_async_kernelIfEvPKT_S2_iiPS0_i:
	.zero		932


//--------------------- .nv.constant0._Z28block_match_mse_async_kernelIdEvPKT_S2_iiPS0_ --------------------------
	.section	.nv.constant0._Z28block_match_mse_async_kernelIdEvPKT_S2_iiPS0_,"a",@progbits
	.sectionflags	@""
	.align	4
.nv.constant0._Z28block_match_mse_async_kernelIdEvPKT_S2_iiPS0_:
	.zero		928


//--------------------- .nv.constant0._Z28block_match_mse_async_kernelIfEvPKT_S2_iiPS0_ --------------------------
	.section	.nv.constant0._Z28block_match_mse_async_kernelIfEvPKT_S2_iiPS0_,"a",@progbits
	.sectionflags	@""
	.align	4
.nv.constant0._Z28block_match_mse_async_kernelIfEvPKT_S2_iiPS0_:
	.zero		928


//--------------------- SYMBOLS --------------------------

	.type		.nv.reservedSmem.offset0,@object
	.size		.nv.reservedSmem.offset0,0x4
